	.headerflags	@"EF_CUDA_TEXMODE_UNIFIED EF_CUDA_64BIT_ADDRESS EF_CUDA_SM75 EF_CUDA_VIRTUAL_SM(EF_CUDA_SM75)"
	.elftype	@"ET_EXEC"


//--------------------- .nv.info                  --------------------------
	.section	.nv.info,"",@"SHT_CUDA_INFO"
	.align	4


	//----- nvinfo : EIATTR_REGCOUNT
	.align		4
        /*0000*/ 	.byte	0x04, 0x2f
        /*0002*/ 	.short	(.L_1 - .L_0)
	.align		4
.L_0:
        /*0004*/ 	.word	index@(conv_test)
        /*0008*/ 	.word	0x00000041


	//----- nvinfo : EIATTR_MAX_STACK_SIZE
	.align		4
.L_1:
        /*000c*/ 	.byte	0x04, 0x23
        /*000e*/ 	.short	(.L_3 - .L_2)
	.align		4
.L_2:
        /*0010*/ 	.word	index@($conv_test$_Z64Convolution_float_float_float_cuda_Convolution_1341_block_kernelPfS_S_iiPc)
        /*0014*/ 	.word	0x00000000


	//----- nvinfo : EIATTR_MIN_STACK_SIZE
	.align		4
.L_3:
        /*0018*/ 	.byte	0x04, 0x12
        /*001a*/ 	.short	(.L_5 - .L_4)
	.align		4
.L_4:
        /*001c*/ 	.word	index@($conv_test$_Z64Convolution_float_float_float_cuda_Convolution_1341_block_kernelPfS_S_iiPc)
        /*0020*/ 	.word	0x00000000


	//----- nvinfo : EIATTR_FRAME_SIZE
	.align		4
.L_5:
        /*0024*/ 	.byte	0x04, 0x11
        /*0026*/ 	.short	(.L_7 - .L_6)
	.align		4
.L_6:
        /*0028*/ 	.word	index@($conv_test$_Z64Convolution_float_float_float_cuda_Convolution_1341_block_kernelPfS_S_iiPc)
        /*002c*/ 	.word	0x00000000


	//----- nvinfo : EIATTR_MAX_STACK_SIZE
	.align		4
.L_7:
        /*0030*/ 	.byte	0x04, 0x23
        /*0032*/ 	.short	(.L_9 - .L_8)
	.align		4
.L_8:
        /*0034*/ 	.word	index@(conv_test)
        /*0038*/ 	.word	0x00000000


	//----- nvinfo : EIATTR_MIN_STACK_SIZE
	.align		4
.L_9:
        /*003c*/ 	.byte	0x04, 0x12
        /*003e*/ 	.short	(.L_11 - .L_10)
	.align		4
.L_10:
        /*0040*/ 	.word	index@(conv_test)
        /*0044*/ 	.word	0x00000000


	//----- nvinfo : EIATTR_FRAME_SIZE
	.align		4
.L_11:
        /*0048*/ 	.byte	0x04, 0x11
        /*004a*/ 	.short	(.L_13 - .L_12)
	.align		4
.L_12:
        /*004c*/ 	.word	index@(conv_test)
        /*0050*/ 	.word	0x00000000
.L_13:


//--------------------- .nv.info.conv_test        --------------------------
	.section	.nv.info.conv_test,"",@"SHT_CUDA_INFO"
	.align	4


	//----- nvinfo : EIATTR_SW_WAR
	.align		4
        /*0000*/ 	.byte	0x04, 0x36
        /*0002*/ 	.short	(.L_15 - .L_14)
.L_14:
        /*0004*/ 	.word	0x00000001


	//----- nvinfo : EIATTR_PARAM_CBANK
	.align		4
.L_15:
        /*0008*/ 	.byte	0x04, 0x0a
        /*000a*/ 	.short	(.L_17 - .L_16)
	.align		4
.L_16:
        /*000c*/ 	.word	index@(.nv.constant0.conv_test)
        /*0010*/ 	.short	0x0160
        /*0012*/ 	.short	0x0018


	//----- nvinfo : EIATTR_CBANK_PARAM_SIZE
	.align		4
.L_17:
        /*0014*/ 	.byte	0x03, 0x19
        /*0016*/ 	.short	0x0018


	//----- nvinfo : EIATTR_KPARAM_INFO
	.align		4
        /*0018*/ 	.byte	0x04, 0x17
        /*001a*/ 	.short	(.L_19 - .L_18)
.L_18:
        /*001c*/ 	.word	0x00000000
        /*0020*/ 	.short	0x0002
        /*0022*/ 	.short	0x0010
        /*0024*/ 	.byte	0x00, 0xf0, 0x21, 0x00


	//----- nvinfo : EIATTR_KPARAM_INFO
	.align		4
.L_19:
        /*0028*/ 	.byte	0x04, 0x17
        /*002a*/ 	.short	(.L_21 - .L_20)
.L_20:
        /*002c*/ 	.word	0x00000000
        /*0030*/ 	.short	0x0001
        /*0032*/ 	.short	0x0008
        /*0034*/ 	.byte	0x00, 0xf0, 0x21, 0x00


	//----- nvinfo : EIATTR_KPARAM_INFO
	.align		4
.L_21:
        /*0038*/ 	.byte	0x04, 0x17
        /*003a*/ 	.short	(.L_23 - .L_22)
.L_22:
        /*003c*/ 	.word	0x00000000
        /*0040*/ 	.short	0x0000
        /*0042*/ 	.short	0x0000
        /*0044*/ 	.byte	0x00, 0xf0, 0x21, 0x00


	//----- nvinfo : EIATTR_MAXREG_COUNT
	.align		4
.L_23:
        /*0048*/ 	.byte	0x03, 0x1b
        /*004a*/ 	.short	0x00ff


	//----- nvinfo : EIATTR_EXIT_INSTR_OFFSETS
	.align		4
        /*004c*/ 	.byte	0x04, 0x1c
        /*004e*/ 	.short	(.L_25 - .L_24)


	//   ....[0]....
.L_24:
        /*0050*/ 	.word	0x00000080


	//----- nvinfo : EIATTR_CRS_STACK_SIZE
	.align		4
.L_25:
        /*0054*/ 	.byte	0x04, 0x1e
        /*0056*/ 	.short	(.L_27 - .L_26)
.L_26:
        /*0058*/ 	.word	0x00000000
.L_27:


//--------------------- .nv.constant0.conv_test   --------------------------
	.section	.nv.constant0.conv_test,"a",@progbits
	.align	4
.nv.constant0.conv_test:
	.zero		376


//--------------------- .text.conv_test           --------------------------
	.section	.text.conv_test,"ax",@progbits
	.sectionflags	@"SHF_BARRIERS=1"
	.sectioninfo	@"SHI_REGISTERS=65"
	.align	128
        .global         conv_test
        .type           conv_test,@function
        .size           conv_test,(.L_x_2 - conv_test)
        .other          conv_test,@"STO_CUDA_ENTRY STV_DEFAULT"
conv_test:
.text.conv_test:
[----:B------:R-:W-:-:S08]  /*0000*/  MOV R1, c[0x0][0x28] ;  /* 0x00000a0000017a02 */ /* 0x000fd00000000f00 */
[----:B------:R-:W0:Y:S01]  /*0010*/  S2UR UR4, SR_CTAID.X ;  /* 0x00000000000479c3 */ /* 0x000e220000002500 */
[----:B------:R-:W-:Y:S01]  /*0020*/  BMOV.32.CLEAR RZ, B0 ;  /* 0x0000000000ff7355 */ /* 0x000fe20000100000 */
[----:B------:R-:W-:Y:S01]  /*0030*/  BSSY B0, `(.L_x_0) ;  /* 0x0000004000007945 */ /* 0x000fe20003800000 */
[----:B------:R-:W-:Y:S01]  /*0040*/  MOV R0, 0x70 ;  /* 0x0000007000007802 */ /* 0x000fe20000000f00 */
[----:B------:R-:W1:Y:S07]  /*0050*/  S2R R43, SR_TID.X ;  /* 0x00000000002b7919 */ /* 0x000e6e0000002100 */
[----:B01----:R-:W-:Y:S05]  /*0060*/  CALL.REL.NOINC `($conv_test$_Z64Convolution_float_float_float_cuda_Convolution_1341_block_kernelPfS_S_iiPc) ;  /* 0x0000002000007944 */ /* 0x003fea0003c00000 */
[----:B------:R-:W-:Y:S05]  /*0070*/  BSYNC B0 ;  /* 0x0000000000007941 */ /* 0x000fea0003800000 */
.L_x_0:
[----:B------:R-:W-:Y:S05]  /*0080*/  EXIT ;  /* 0x000000000000794d */ /* 0x000fea0003800000 */
        .type           $conv_test$_Z64Convolution_float_float_float_cuda_Convolution_1341_block_kernelPfS_S_iiPc,@function
        .size           $conv_test$_Z64Convolution_float_float_float_cuda_Convolution_1341_block_kernelPfS_S_iiPc,(.L_x_2 - $conv_test$_Z64Convolution_float_float_float_cuda_Convolution_1341_block_kernelPfS_S_iiPc)
$conv_test$_Z64Convolution_float_float_float_cuda_Convolution_1341_block_kernelPfS_S_iiPc:
[----:B------:R-:W-:Y:S02]  /*0090*/  ISETP.GT.AND P0, PT, R43, 0xff, PT ;  /* 0x000000ff2b00780c */ /* 0x000fe40003f04270 */
[----:B------:R-:W-:Y:S02]  /*00a0*/  MOV R2, R0 ;  /* 0x0000000000027202 */ /* 0x000fe40000000f00 */
[----:B------:R-:W-:Y:S02]  /*00b0*/  MOV R3, 0x0 ;  /* 0x0000000000037802 */ /* 0x000fe40000000f00 */
[----:B------:R-:W-:-:S06]  /*00c0*/  MOV R39, UR4 ;  /* 0x0000000400277c02 */ /* 0x000fcc0008000f00 */
[----:B------:R-:W-:Y:S05]  /*00d0*/  @P0 RET.REL.NODEC R2 `(conv_test) ;  /* 0xffffff2002000950 */ /* 0x000fea0003c3ffff */
[----:B------:R-:W-:Y:S02]  /*00e0*/  SHF.R.S32.HI R2, RZ, 0x1f, R43 ;  /* 0x0000001fff027819 */ /* 0x000fe4000001142b */
[----:B------:R-:W-:Y:S02]  /*00f0*/  LEA.HI R5, R39, R39, RZ, 0x1 ;  /* 0x0000002727057211 */ /* 0x000fe400078f08ff */
[CC--:B------:R-:W-:Y:S02]  /*0100*/  LEA.HI R3, R2.reuse, R43.reuse, RZ, 0x3 ;  /* 0x0000002b02037211 */ /* 0x0c0fe400078f18ff */
[----:B------:R-:W-:Y:S02]  /*0110*/  LEA.HI R40, R2, R43, RZ, 0x4 ;  /* 0x0000002b02287211 */ /* 0x000fe400078f20ff */
[----:B------:R-:W-:Y:S02]  /*0120*/  LOP3.LUT R4, R3, 0xfffffff8, RZ, 0xc0, !PT ;  /* 0xfffffff803047812 */ /* 0x000fe400078ec0ff */
[----:B------:R-:W-:-:S02]  /*0130*/  SHF.R.S32.HI R42, RZ, 0x3, R3 ;  /* 0x00000003ff2a7819 */ /* 0x000fc40000011403 */
[----:B------:R-:W-:Y:S02]  /*0140*/  IADD3 R43, R43, -R4, RZ ;  /* 0x800000042b2b7210 */ /* 0x000fe40007ffe0ff */
[----:B------:R-:W-:Y:S02]  /*0150*/  SHF.R.S32.HI R6, RZ, 0x1f, R39 ;  /* 0x0000001fff067819 */ /* 0x000fe40000011427 */
[----:B------:R-:W-:Y:S02]  /*0160*/  LEA.HI R3, R3, R42, RZ, 0x1 ;  /* 0x0000002a03037211 */ /* 0x000fe400078f08ff */
[--C-:B------:R-:W-:Y:S02]  /*0170*/  SHF.R.S32.HI R41, RZ, 0x1, R5.reuse ;  /* 0x00000001ff297819 */ /* 0x100fe40000011405 */
[----:B------:R-:W-:Y:S02]  /*0180*/  SHF.R.S32.HI R2, RZ, 0x1f, R5 ;  /* 0x0000001fff027819 */ /* 0x000fe40000011405 */
[----:B------:R-:W-:-:S02]  /*0190*/  SHF.L.U32 R9, R43, 0x1, RZ ;  /* 0x000000012b097819 */ /* 0x000fc400000006ff */
[----:B------:R-:W-:Y:S02]  /*01a0*/  LOP3.LUT R3, R3, 0xfffffffe, RZ, 0xc0, !PT ;  /* 0xfffffffe03037812 */ /* 0x000fe400078ec0ff */
[----:B------:R-:W-:Y:S02]  /*01b0*/  LEA.HI R37, R6, R39, RZ, 0x4 ;  /* 0x0000002706257211 */ /* 0x000fe400078f20ff */
[----:B------:R-:W-:Y:S02]  /*01c0*/  LEA.HI R2, R2, R41, RZ, 0x3 ;  /* 0x0000002902027211 */ /* 0x000fe400078f18ff */
[----:B------:R-:W-:Y:S02]  /*01d0*/  IADD3 R6, R9, 0x1, RZ ;  /* 0x0000000109067810 */ /* 0x000fe40007ffe0ff */
[----:B------:R-:W-:Y:S02]  /*01e0*/  LOP3.LUT R4, R5, 0x1ffffffe, RZ, 0xc0, !PT ;  /* 0x1ffffffe05047812 */ /* 0x000fe400078ec0ff */
[----:B------:R-:W-:-:S02]  /*01f0*/  IADD3 R42, R42, -R3, RZ ;  /* 0x800000032a2a7210 */ /* 0x000fc40007ffe0ff */
[----:B------:R-:W-:Y:S02]  /*0200*/  SHF.L.U32 R3, R43, 0x2, RZ ;  /* 0x000000022b037819 */ /* 0x000fe400000006ff */
[----:B------:R-:W-:Y:S02]  /*0210*/  LOP3.LUT R2, R2, 0x7fffff8, RZ, 0xc0, !PT ;  /* 0x07fffff802027812 */ /* 0x000fe400078ec0ff */
[----:B------:R-:W-:Y:S02]  /*0220*/  SHF.L.U32 R7, R6, 0x1, RZ ;  /* 0x0000000106077819 */ /* 0x000fe400000006ff */
[----:B------:R-:W-:Y:S02]  /*0230*/  SHF.R.S32.HI R40, RZ, 0x4, R40 ;  /* 0x00000004ff287819 */ /* 0x000fe40000011428 */
[----:B------:R-:W-:Y:S02]  /*0240*/  IADD3 R39, R39, -R4, RZ ;  /* 0x8000000427277210 */ /* 0x000fe40007ffe0ff */
[----:B------:R-:W-:-:S02]  /*0250*/  LOP3.LUT R4, R3, 0xfffffff0, RZ, 0xc0, !PT ;  /* 0xfffffff003047812 */ /* 0x000fc400078ec0ff */
[----:B------:R-:W-:Y:S02]  /*0260*/  LOP3.LUT R5, R9, 0x6, RZ, 0xc0, !PT ;  /* 0x0000000609057812 */ /* 0x000fe400078ec0ff */
[----:B------:R-:W-:Y:S02]  /*0270*/  LOP3.LUT R6, R6, 0x7, RZ, 0xc0, !PT ;  /* 0x0000000706067812 */ /* 0x000fe400078ec0ff */
[----:B------:R-:W-:Y:S02]  /*0280*/  LOP3.LUT R7, R7, 0xfffffff0, RZ, 0xc0, !PT ;  /* 0xfffffff007077812 */ /* 0x000fe400078ec0ff */
[----:B------:R-:W-:Y:S02]  /*0290*/  IADD3 R41, R41, -R2, RZ ;  /* 0x8000000229297210 */ /* 0x000fe40007ffe0ff */
[----:B------:R-:W-:Y:S02]  /*02a0*/  LEA R2, R40, R42, 0x1 ;  /* 0x0000002a28027211 */ /* 0x000fe400078e08ff */
[----:B------:R-:W-:-:S02]  /*02b0*/  IADD3 R4, R4, R5, RZ ;  /* 0x0000000504047210 */ /* 0x000fc40007ffe0ff */
[----:B------:R-:W-:Y:S01]  /*02c0*/  IADD3 R6, R7, R6, RZ ;  /* 0x0000000607067210 */ /* 0x000fe20007ffe0ff */
[----:B------:R-:W-:Y:S01]  /*02d0*/  IMAD R7, R42, 0x180, R3 ;  /* 0x000001802a077824 */ /* 0x000fe200078e0203 */
[----:B------:R-:W-:Y:S02]  /*02e0*/  LEA R2, R2, R41, 0x3 ;  /* 0x0000002902027211 */ /* 0x000fe400078e18ff */
[C---:B------:R-:W-:Y:S01]  /*02f0*/  LEA R5, R39.reuse, R4, 0x3 ;  /* 0x0000000427057211 */ /* 0x040fe200078e18ff */
[----:B------:R-:W-:Y:S01]  /*0300*/  IMAD R4, R40, 0x300, R7 ;  /* 0x0000030028047824 */ /* 0x000fe200078e0207 */
[----:B------:R-:W-:Y:S02]  /*0310*/  SHF.L.U32 R2, R2, 0x5, RZ ;  /* 0x0000000502027819 */ /* 0x000fe400000006ff */
[----:B------:R-:W-:Y:S02]  /*0320*/  LEA R7, R39, R6, 0x3 ;  /* 0x0000000627077211 */ /* 0x000fe400078e18ff */
[----:B------:R-:W-:-:S02]  /*0330*/  SHF.R.S32.HI R37, RZ, 0x4, R37 ;  /* 0x00000004ff257819 */ /* 0x000fc40000011425 */
[C---:B------:R-:W-:Y:S02]  /*0340*/  IADD3 R5, R2.reuse, R5, RZ ;  /* 0x0000000502057210 */ /* 0x040fe40007ffe0ff */
[----:B------:R-:W-:Y:S01]  /*0350*/  MOV R46, c[0x0][0x160] ;  /* 0x00005800002e7a02 */ /* 0x000fe20000000f00 */
[----:B------:R-:W-:Y:S01]  /*0360*/  IMAD R11, R37, 0x3000, R4 ;  /* 0x00003000250b7824 */ /* 0x000fe200078e0204 */
[----:B------:R-:W-:Y:S02]  /*0370*/  MOV R47, c[0x0][0x164] ;  /* 0x00005900002f7a02 */ /* 0x000fe40000000f00 */
[----:B------:R-:W-:Y:S02]  /*0380*/  IADD3 R7, R2, R7, RZ ;  /* 0x0000000702077210 */ /* 0x000fe40007ffe0ff */
[----:B------:R-:W-:Y:S01]  /*0390*/  MOV R44, c[0x0][0x168] ;  /* 0x00005a00002c7a02 */ /* 0x000fe20000000f00 */
[----:B------:R-:W-:Y:S01]  /*03a0*/  IMAD.WIDE R48, R5, 0x4, R46 ;  /* 0x0000000405307825 */ /* 0x000fe200078e022e */
[----:B------:R-:W-:-:S03]  /*03b0*/  MOV R45, c[0x0][0x16c] ;  /* 0x00005b00002d7a02 */ /* 0x000fc60000000f00 */
[----:B------:R-:W-:-:S04]  /*03c0*/  IMAD.WIDE R46, R7, 0x4, R46 ;  /* 0x00000004072e7825 */ /* 0x000fc800078e022e */
[----:B------:R-:W-:Y:S02]  /*03d0*/  IMAD.WIDE R44, R11, 0x4, R44 ;  /* 0x000000040b2c7825 */ /* 0x000fe400078e022c */
[----:B------:R-:W2:Y:S04]  /*03e0*/  LDG.E.SYS R12, [R48] ;  /* 0x00000000300c7381 */ /* 0x000ea800001ee900 */
[----:B------:R-:W2:Y:S04]  /*03f0*/  LDG.E.SYS R13, [R46] ;  /* 0x000000002e0d7381 */ /* 0x000ea800001ee900 */
[----:B------:R-:W3:Y:S04]  /*0400*/  LDG.E.SYS R4, [R44] ;  /* 0x000000002c047381 */ /* 0x000ee800001ee900 */
[----:B------:R-:W3:Y:S04]  /*0410*/  LDG.E.SYS R5, [R44+0x4] ;  /* 0x000004002c057381 */ /* 0x000ee800001ee900 */
[----:B------:R-:W3:Y:S04]  /*0420*/  LDG.E.SYS R6, [R44+0x8] ;  /* 0x000008002c067381 */ /* 0x000ee800001ee900 */
[----:B------:R-:W3:Y:S01]  /*0430*/  LDG.E.SYS R7, [R44+0xc] ;  /* 0x00000c002c077381 */ /* 0x000ee200001ee900 */
[----:B------:R-:W-:-:S02]  /*0440*/  LEA R9, R42, R9, 0x4 ;  /* 0x000000092a097211 */ /* 0x000fc400078e20ff */
[----:B------:R-:W-:Y:S02]  /*0450*/  LEA R3, R42, R3, 0x5 ;  /* 0x000000032a037211 */ /* 0x000fe400078e28ff */
[C---:B------:R-:W-:Y:S02]  /*0460*/  LEA R38, R40.reuse, R9, 0x5 ;  /* 0x0000000928267211 */ /* 0x040fe400078e28ff */
[C---:B------:R-:W-:Y:S02]  /*0470*/  LEA R36, R40.reuse, R3, 0x6 ;  /* 0x0000000328247211 */ /* 0x040fe400078e30ff */
[----:B------:R-:W-:Y:S02]  /*0480*/  SHF.L.U32 R2, R40, 0x7, RZ ;  /* 0x0000000728027819 */ /* 0x000fe400000006ff */
[----:B------:R-:W-:Y:S01]  /*0490*/  LEA R3, R42, R43, 0x3 ;  /* 0x0000002b2a037211 */ /* 0x000fe200078e18ff */
[----:B------:R-:W-:Y:S04]  /*04a0*/  WARPSYNC 0xffffffff ;  /* 0xffffffff00007948 */ /* 0x000fe80003800000 */
[----:B--2---:R-:W-:Y:S04]  /*04b0*/  STS.64 [R38.X4], R12 ;  /* 0x0000000c26007388 */ /* 0x004fe80000004a00 */
[----:B---3--:R-:W-:Y:S04]  /*04c0*/  STS.128 [R36.X4+0x800], R4 ;  /* 0x0008000424007388 */ /* 0x008fe80000004c00 */
[----:B------:R-:W-:Y:S05]  /*04d0*/  BAR.SYNC 0x0 ;  /* 0x0000000000007b1d */ /* 0x000fea0000000000 */
[----:B------:R-:W-:Y:S04]  /*04e0*/  LDS.U R15, [R3.X4] ;  /* 0x00000000030f7984 */ /* 0x000fe80000005800 */
[----:B------:R-:W0:Y:S08]  /*04f0*/  LDS.U.128 R8, [R2+0x800] ;  /* 0x0008000002087984 */ /* 0x000e300000001c00 */
[----:B------:R-:W1:Y:S08]  /*0500*/  LDS.U.128 R4, [R2+0x1000] ;  /* 0x0010000002047984 */ /* 0x000e700000001c00 */
[----:B------:R-:W2:Y:S04]  /*0510*/  LDS.U R14, [R3.X4+0x40] ;  /* 0x00004000030e7984 */ /* 0x000ea80000005800 */
[----:B------:R-:W3:Y:S04]  /*0520*/  LDS.U R16, [R3.X4+0x80] ;  /* 0x0000800003107984 */ /* 0x000ee80000005800 */
[----:B------:R-:W4:Y:S04]  /*0530*/  LDS.U R58, [R3.X4+0xc0] ;  /* 0x0000c000033a7984 */ /* 0x000f280000005800 */
[----:B------:R-:W-:Y:S04]  /*0540*/  LDS.U R59, [R3.X4+0x100] ;  /* 0x00010000033b7984 */ /* 0x000fe80000005800 */
[----:B------:R-:W5:Y:S08]  /*0550*/  LDS.U.128 R32, [R2+0x810] ;  /* 0x0008100002207984 */ /* 0x000f700000001c00 */
[----:B------:R-:W2:Y:S08]  /*0560*/  LDS.U.128 R28, [R2+0x1010] ;  /* 0x00101000021c7984 */ /* 0x000eb00000001c00 */
[----:B------:R-:W3:Y:S04]  /*0570*/  LDS.U R54, [R3.X4+0x140] ;  /* 0x0001400003367984 */ /* 0x000ee80000005800 */
[----:B------:R-:W4:Y:S04]  /*0580*/  LDS.U R55, [R3.X4+0x180] ;  /* 0x0001800003377984 */ /* 0x000f280000005800 */
[----:B------:R-:W5:Y:S04]  /*0590*/  LDS.U R50, [R3.X4+0x1c0] ;  /* 0x0001c00003327984 */ /* 0x000f680000005800 */
[----:B------:R-:W-:Y:S04]  /*05a0*/  LDS.U R51, [R3.X4+0x200] ;  /* 0x0002000003337984 */ /* 0x000fe80000005800 */
[----:B------:R-:W5:Y:S01]  /*05b0*/  LDS.U.128 R20, [R2+0x1020] ;  /* 0x0010200002147984 */ /* 0x000f620000001c00 */
[----:B0-----:R-:W-:-:S07]  /*05c0*/  FFMA R8, R8, R15, RZ ;  /* 0x0000000f08087223 */ /* 0x001fce00000000ff */
[----:B------:R-:W0:Y:S01]  /*05d0*/  LDS.U.128 R24, [R2+0x820] ;  /* 0x0008200002187984 */ /* 0x000e220000001c00 */
[----:B-1----:R-:W-:-:S07]  /*05e0*/  FFMA R4, R15, R4, RZ ;  /* 0x000000040f047223 */ /* 0x002fce00000000ff */
[----:B------:R-:W1:Y:S01]  /*05f0*/  LDS.U R52, [R3.X4+0x240] ;  /* 0x0002400003347984 */ /* 0x000e620000005800 */
[----:B--2---:R-:W-:-:S03]  /*0600*/  FFMA R9, R14, R9, R8 ;  /* 0x000000090e097223 */ /* 0x004fc60000000008 */
[----:B------:R-:W2:Y:S01]  /*0610*/  LDS.U R53, [R3.X4+0x280] ;  /* 0x0002800003357984 */ /* 0x000ea20000005800 */
[----:B------:R-:W-:-:S03]  /*0620*/  FFMA R5, R14, R5, R4 ;  /* 0x000000050e057223 */ /* 0x000fc60000000004 */
[----:B------:R-:W0:Y:S01]  /*0630*/  LDS.U R56, [R3.X4+0x2c0] ;  /* 0x0002c00003387984 */ /* 0x000e220000005800 */
[C---:B---3--:R-:W-:Y:S02]  /*0640*/  FFMA R9, R16.reuse, R10, R9 ;  /* 0x0000000a10097223 */ /* 0x048fe40000000009 */
[----:B------:R-:W-:Y:S01]  /*0650*/  FFMA R5, R16, R6, R5 ;  /* 0x0000000610057223 */ /* 0x000fe20000000005 */
[----:B------:R-:W-:Y:S01]  /*0660*/  LDS.U R57, [R3.X4+0x300] ;  /* 0x0003000003397984 */ /* 0x000fe20000005800 */
[C---:B----4-:R-:W-:Y:S02]  /*0670*/  FFMA R9, R58.reuse, R11, R9 ;  /* 0x0000000b3a097223 */ /* 0x050fe40000000009 */
[----:B------:R-:W-:Y:S01]  /*0680*/  FFMA R5, R58, R7, R5 ;  /* 0x000000073a057223 */ /* 0x000fe20000000005 */
[----:B------:R-:W3:Y:S01]  /*0690*/  LDS.U.128 R16, [R2+0x830] ;  /* 0x0008300002107984 */ /* 0x000ee20000001c00 */
[----:B-----5:R-:W-:Y:S02]  /*06a0*/  FFMA R9, R32, R59, R9 ;  /* 0x0000003b20097223 */ /* 0x020fe40000000009 */
[----:B------:R-:W-:-:S05]  /*06b0*/  FFMA R5, R59, R28, R5 ;  /* 0x0000001c3b057223 */ /* 0x000fca0000000005 */
[----:B------:R-:W4:Y:S01]  /*06c0*/  LDS.U.128 R12, [R2+0x1030] ;  /* 0x00103000020c7984 */ /* 0x000f220000001c00 */
[C---:B------:R-:W-:Y:S02]  /*06d0*/  FFMA R9, R54.reuse, R33, R9 ;  /* 0x0000002136097223 */ /* 0x040fe40000000009 */
[----:B------:R-:W-:-:S05]  /*06e0*/  FFMA R5, R54, R29, R5 ;  /* 0x0000001d36057223 */ /* 0x000fca0000000005 */
[----:B------:R-:W5:Y:S04]  /*06f0*/  LDS.U R58, [R3.X4+0x340] ;  /* 0x00034000033a7984 */ /* 0x000f680000005800 */
[----:B------:R-:W3:Y:S01]  /*0700*/  LDS.U R59, [R3.X4+0x380] ;  /* 0x00038000033b7984 */ /* 0x000ee20000005800 */
[----:B------:R-:W-:-:S03]  /*0710*/  FFMA R30, R55, R30, R5 ;  /* 0x0000001e371e7223 */ /* 0x000fc60000000005 */
[----:B------:R-:W3:Y:S01]  /*0720*/  LDS.U R54, [R3.X4+0x3c0] ;  /* 0x0003c00003367984 */ /* 0x000ee20000005800 */
[----:B------:R-:W-:Y:S02]  /*0730*/  FFMA R34, R55, R34, R9 ;  /* 0x0000002237227223 */ /* 0x000fe40000000009 */
[C---:B------:R-:W-:Y:S01]  /*0740*/  FFMA R30, R50.reuse, R31, R30 ;  /* 0x0000001f321e7223 */ /* 0x040fe2000000001e */
[----:B------:R-:W-:Y:S01]  /*0750*/  LDS.U R55, [R3.X4+0x400] ;  /* 0x0004000003377984 */ /* 0x000fe20000005800 */
[----:B------:R-:W-:-:S03]  /*0760*/  FFMA R34, R50, R35, R34 ;  /* 0x0000002332227223 */ /* 0x000fc60000000022 */
[----:B------:R-:W3:Y:S01]  /*0770*/  LDS.U.128 R8, [R2+0x840] ;  /* 0x0008400002087984 */ /* 0x000ee20000001c00 */
[----:B------:R-:W-:-:S07]  /*0780*/  FFMA R20, R51, R20, R30 ;  /* 0x0000001433147223 */ /* 0x000fce000000001e */
[----:B------:R-:W5:Y:S01]  /*0790*/  LDS.U.128 R4, [R2+0x1040] ;  /* 0x0010400002047984 */ /* 0x000f620000001c00 */
[----:B0-----:R-:W-:-:S07]  /*07a0*/  FFMA R24, R24, R51, R34 ;  /* 0x0000003318187223 */ /* 0x001fce0000000022 */
[----:B------:R-:W0:Y:S01]  /*07b0*/  LDS.U R50, [R3.X4+0x440] ;  /* 0x0004400003327984 */ /* 0x000e220000005800 */
[----:B-1----:R-:W-:-:S03]  /*07c0*/  FFMA R24, R52, R25, R24 ;  /* 0x0000001934187223 */ /* 0x002fc60000000018 */
[----:B------:R-:W1:Y:S01]  /*07d0*/  LDS.U R51, [R3.X4+0x480] ;  /* 0x0004800003337984 */ /* 0x000e620000005800 */
[----:B------:R-:W-:-:S03]  /*07e0*/  FFMA R21, R52, R21, R20 ;  /* 0x0000001534157223 */ /* 0x000fc60000000014 */
[----:B------:R-:W1:Y:S01]  /*07f0*/  LDS.U R20, [R3.X4+0x4c0] ;  /* 0x0004c00003147984 */ /* 0x000e620000005800 */
[C---:B--2---:R-:W-:Y:S02]  /*0800*/  FFMA R24, R53.reuse, R26, R24 ;  /* 0x0000001a35187223 */ /* 0x044fe40000000018 */
[----:B------:R-:W-:Y:S01]  /*0810*/  FFMA R21, R53, R22, R21 ;  /* 0x0000001635157223 */ /* 0x000fe20000000015 */
[----:B------:R-:W-:Y:S01]  /*0820*/  LDS.U.128 R32, [R2+0x850] ;  /* 0x0008500002207984 */ /* 0x000fe20000001c00 */
[C---:B------:R-:W-:Y:S02]  /*0830*/  FFMA R24, R56.reuse, R27, R24 ;  /* 0x0000001b38187223 */ /* 0x040fe40000000018 */
[----:B------:R-:W-:-:S05]  /*0840*/  FFMA R21, R56, R23, R21 ;  /* 0x0000001738157223 */ /* 0x000fca0000000015 */
[----:B------:R-:W2:Y:S04]  /*0850*/  LDS.U R56, [R3.X4+0x500] ;  /* 0x0005000003387984 */ /* 0x000ea80000005800 */
[----:B------:R-:W2:Y:S01]  /*0860*/  LDS.U.128 R28, [R2+0x1050] ;  /* 0x00105000021c7984 */ /* 0x000ea20000001c00 */
[----:B---3--:R-:W-:Y:S02]  /*0870*/  FFMA R16, R16, R57, R24 ;  /* 0x0000003910107223 */ /* 0x008fe40000000018 */
[----:B----4-:R-:W-:Y:S02]  /*0880*/  FFMA R12, R57, R12, R21 ;  /* 0x0000000c390c7223 */ /* 0x010fe40000000015 */
[C---:B-----5:R-:W-:Y:S02]  /*0890*/  FFMA R16, R58.reuse, R17, R16 ;  /* 0x000000113a107223 */ /* 0x060fe40000000010 */
[----:B------:R-:W-:Y:S01]  /*08a0*/  FFMA R12, R58, R13, R12 ;  /* 0x0000000d3a0c7223 */ /* 0x000fe2000000000c */
[----:B------:R-:W-:Y:S01]  /*08b0*/  LDS.U R57, [R3.X4+0x680] ;  /* 0x0006800003397984 */ /* 0x000fe20000005800 */
[----:B------:R-:W-:-:S02]  /*08c0*/  FFMA R16, R59, R18, R16 ;  /* 0x000000123b107223 */ /* 0x000fc40000000010 */
[----:B------:R-:W-:Y:S01]  /*08d0*/  FFMA R12, R59, R14, R12 ;  /* 0x0000000e3b0c7223 */ /* 0x000fe2000000000c */
[----:B------:R-:W-:Y:S01]  /*08e0*/  LDS.U R58, [R3.X4+0x5c0] ;  /* 0x0005c000033a7984 */ /* 0x000fe20000005800 */
[C---:B------:R-:W-:Y:S02]  /*08f0*/  FFMA R16, R54.reuse, R19, R16 ;  /* 0x0000001336107223 */ /* 0x040fe40000000010 */
[----:B------:R-:W-:Y:S01]  /*0900*/  FFMA R12, R54, R15, R12 ;  /* 0x0000000f360c7223 */ /* 0x000fe2000000000c */
[----:B------:R-:W-:Y:S01]  /*0910*/  LDS.U R59, [R3.X4+0x600] ;  /* 0x00060000033b7984 */ /* 0x000fe20000005800 */
[----:B------:R-:W-:Y:S02]  /*0920*/  FFMA R8, R8, R55, R16 ;  /* 0x0000003708087223 */ /* 0x000fe40000000010 */
[----:B------:R-:W-:Y:S01]  /*0930*/  FFMA R4, R55, R4, R12 ;  /* 0x0000000437047223 */ /* 0x000fe2000000000c */
[----:B------:R-:W-:Y:S01]  /*0940*/  LDS.U R54, [R3.X4+0x6c0] ;  /* 0x0006c00003367984 */ /* 0x000fe20000005800 */
[----:B0-----:R-:W-:-:S02]  /*0950*/  FFMA R8, R50, R9, R8 ;  /* 0x0000000932087223 */ /* 0x001fc40000000008 */
[----:B------:R-:W-:Y:S01]  /*0960*/  FFMA R4, R50, R5, R4 ;  /* 0x0000000532047223 */ /* 0x000fe20000000004 */
[----:B------:R-:W-:Y:S01]  /*0970*/  LDS.U R55, [R3.X4+0x640] ;  /* 0x0006400003377984 */ /* 0x000fe20000005800 */
[C---:B-1----:R-:W-:Y:S02]  /*0980*/  FFMA R8, R51.reuse, R10, R8 ;  /* 0x0000000a33087223 */ /* 0x042fe40000000008 */
[----:B------:R-:W-:Y:S01]  /*0990*/  FFMA R4, R51, R6, R4 ;  /* 0x0000000633047223 */ /* 0x000fe20000000004 */
[----:B------:R-:W0:Y:S01]  /*09a0*/  LDS.U R10, [R3.X4+0x540] ;  /* 0x00054000030a7984 */ /* 0x000e220000005800 */
[C---:B------:R-:W-:Y:S02]  /*09b0*/  FFMA R5, R20.reuse, R11, R8 ;  /* 0x0000000b14057223 */ /* 0x040fe40000000008 */
[----:B------:R-:W-:Y:S01]  /*09c0*/  FFMA R7, R20, R7, R4 ;  /* 0x0000000714077223 */ /* 0x000fe20000000004 */
[----:B------:R-:W1:Y:S04]  /*09d0*/  LDS.U R11, [R3.X4+0x580] ;  /* 0x00058000030b7984 */ /* 0x000e680000005800 */
[----:B------:R-:W-:Y:S01]  /*09e0*/  LDS.U R53, [R3.X4+0x700] ;  /* 0x0007000003357984 */ /* 0x000fe20000005800 */
[----:B--2---:R-:W-:-:S03]  /*09f0*/  FFMA R32, R32, R56, R5 ;  /* 0x0000003820207223 */ /* 0x004fc60000000005 */
[----:B------:R-:W-:Y:S01]  /*0a00*/  LDS.U R52, [R3.X4+0x740] ;  /* 0x0007400003347984 */ /* 0x000fe20000005800 */
[----:B------:R-:W-:-:S03]  /*0a10*/  FFMA R28, R56, R28, R7 ;  /* 0x0000001c381c7223 */ /* 0x000fc60000000007 */
[----:B------:R-:W-:Y:S04]  /*0a20*/  LDS.U R51, [R3.X4+0x780] ;  /* 0x0007800003337984 */ /* 0x000fe80000005800 */
[----:B------:R-:W-:Y:S04]  /*0a30*/  LDS.U R50, [R3.X4+0x7c0] ;  /* 0x0007c00003327984 */ /* 0x000fe80000005800 */
[----:B------:R-:W2:Y:S08]  /*0a40*/  LDS.U.128 R24, [R2+0x860] ;  /* 0x0008600002187984 */ /* 0x000eb00000001c00 */
[----:B------:R-:W3:Y:S08]  /*0a50*/  LDS.U.128 R20, [R2+0x1060] ;  /* 0x0010600002147984 */ /* 0x000ef00000001c00 */
[----:B------:R-:W4:Y:S08]  /*0a60*/  LDS.U.128 R16, [R2+0x870] ;  /* 0x0008700002107984 */ /* 0x000f300000001c00 */
[----:B------:R-:W2:Y:S08]  /*0a70*/  LDS.U.128 R12, [R2+0x1070] ;  /* 0x00107000020c7984 */ /* 0x000eb00000001c00 */
[----:B------:R-:W-:Y:S05]  /*0a80*/  BAR.SYNC 0x0 ;  /* 0x0000000000007b1d */ /* 0x000fea0000000000 */
[----:B------:R-:W5:Y:S04]  /*0a90*/  LDG.E.SYS R8, [R48+0x8000] ;  /* 0x0080000030087381 */ /* 0x000f6800001ee900 */
[----:B------:R-:W5:Y:S04]  /*0aa0*/  LDG.E.SYS R9, [R46+0x8000] ;  /* 0x008000002e097381 */ /* 0x000f6800001ee900 */
[----:B------:R-:W5:Y:S04]  /*0ab0*/  LDG.E.SYS R4, [R44+0x80] ;  /* 0x000080002c047381 */ /* 0x000f6800001ee900 */
[----:B------:R-:W5:Y:S04]  /*0ac0*/  LDG.E.SYS R5, [R44+0x84] ;  /* 0x000084002c057381 */ /* 0x000f6800001ee900 */
[----:B------:R-:W5:Y:S04]  /*0ad0*/  LDG.E.SYS R6, [R44+0x88] ;  /* 0x000088002c067381 */ /* 0x000f6800001ee900 */
[----:B------:R-:W5:Y:S01]  /*0ae0*/  LDG.E.SYS R7, [R44+0x8c] ;  /* 0x00008c002c077381 */ /* 0x000f6200001ee900 */
[----:B0-----:R-:W-:-:S02]  /*0af0*/  FFMA R32, R10, R33, R32 ;  /* 0x000000210a207223 */ /* 0x001fc40000000020 */
[----:B------:R-:W-:Y:S02]  /*0b00*/  FFMA R28, R10, R29, R28 ;  /* 0x0000001d0a1c7223 */ /* 0x000fe4000000001c */
[C---:B-1----:R-:W-:Y:S02]  /*0b10*/  FFMA R32, R11.reuse, R34, R32 ;  /* 0x000000220b207223 */ /* 0x042fe40000000020 */
[----:B------:R-:W-:Y:S02]  /*0b20*/  FFMA R28, R11, R30, R28 ;  /* 0x0000001e0b1c7223 */ /* 0x000fe4000000001c */
[C---:B------:R-:W-:Y:S02]  /*0b30*/  FFMA R32, R58.reuse, R35, R32 ;  /* 0x000000233a207223 */ /* 0x040fe40000000020 */
[----:B------:R-:W-:Y:S02]  /*0b40*/  FFMA R28, R58, R31, R28 ;  /* 0x0000001f3a1c7223 */ /* 0x000fe4000000001c */
[----:B--2---:R-:W-:-:S02]  /*0b50*/  FFMA R24, R24, R59, R32 ;  /* 0x0000003b18187223 */ /* 0x004fc40000000020 */
[----:B---3--:R-:W-:Y:S02]  /*0b60*/  FFMA R20, R59, R20, R28 ;  /* 0x000000143b147223 */ /* 0x008fe4000000001c */
[C---:B------:R-:W-:Y:S02]  /*0b70*/  FFMA R24, R55.reuse, R25, R24 ;  /* 0x0000001937187223 */ /* 0x040fe40000000018 */
[----:B------:R-:W-:Y:S02]  /*0b80*/  FFMA R20, R55, R21, R20 ;  /* 0x0000001537147223 */ /* 0x000fe40000000014 */
[C---:B------:R-:W-:Y:S02]  /*0b90*/  FFMA R24, R57.reuse, R26, R24 ;  /* 0x0000001a39187223 */ /* 0x040fe40000000018 */
[----:B------:R-:W-:Y:S02]  /*0ba0*/  FFMA R20, R57, R22, R20 ;  /* 0x0000001639147223 */ /* 0x000fe40000000014 */
[----:B------:R-:W-:-:S02]  /*0bb0*/  FFMA R24, R54, R27, R24 ;  /* 0x0000001b36187223 */ /* 0x000fc40000000018 */
[----:B------:R-:W-:Y:S02]  /*0bc0*/  FFMA R20, R54, R23, R20 ;  /* 0x0000001736147223 */ /* 0x000fe40000000014 */
[----:B----4-:R-:W-:Y:S02]  /*0bd0*/  FFMA R16, R16, R53, R24 ;  /* 0x0000003510107223 */ /* 0x010fe40000000018 */
[----:B------:R-:W-:Y:S02]  /*0be0*/  FFMA R12, R53, R12, R20 ;  /* 0x0000000c350c7223 */ /* 0x000fe40000000014 */
[C---:B------:R-:W-:Y:S02]  /*0bf0*/  FFMA R16, R52.reuse, R17, R16 ;  /* 0x0000001134107223 */ /* 0x040fe40000000010 */
[----:B------:R-:W-:Y:S02]  /*0c00*/  FFMA R12, R52, R13, R12 ;  /* 0x0000000d340c7223 */ /* 0x000fe4000000000c */
[----:B------:R-:W-:-:S02]  /*0c10*/  FFMA R16, R51, R18, R16 ;  /* 0x0000001233107223 */ /* 0x000fc40000000010 */
[----:B------:R-:W-:Y:S02]  /*0c20*/  FFMA R12, R51, R14, R12 ;  /* 0x0000000e330c7223 */ /* 0x000fe4000000000c */
[C---:B------:R-:W-:Y:S02]  /*0c30*/  FFMA R19, R50.reuse, R19, R16 ;  /* 0x0000001332137223 */ /* 0x040fe40000000010 */
[----:B------:R-:W-:Y:S01]  /*0c40*/  FFMA R15, R50, R15, R12 ;  /* 0x0000000f320f7223 */ /* 0x000fe2000000000c */
[----:B-----5:R-:W-:Y:S04]  /*0c50*/  STS.64 [R38.X4], R8 ;  /* 0x0000000826007388 */ /* 0x020fe80000004a00 */
[----:B------:R-:W-:Y:S04]  /*0c60*/  STS.128 [R36.X4+0x800], R4 ;  /* 0x0008000424007388 */ /* 0x000fe80000004c00 */
        /* <DEDUP_REMOVED lines=9> */
[----:B------:R-:W3:Y:S08]  /*0d00*/  LDS.U.128 R28, [R2+0x1010] ;  /* 0x00101000021c7984 */ /* 0x000ef00000001c00 */
[----:B------:R-:W4:Y:S04]  /*0d10*/  LDS.U R54, [R3.X4+0x140] ;  /* 0x0001400003367984 */ /* 0x000f280000005800 */
[----:B------:R-:W5:Y:S04]  /*0d20*/  LDS.U R53, [R3.X4+0x180] ;  /* 0x0001800003357984 */ /* 0x000f680000005800 */
[----:B------:R-:W5:Y:S04]  /*0d30*/  LDS.U R52, [R3.X4+0x1c0] ;  /* 0x0001c00003347984 */ /* 0x000f680000005800 */
[----:B------:R-:W-:Y:S04]  /*0d40*/  LDS.U R51, [R3.X4+0x200] ;  /* 0x0002000003337984 */ /* 0x000fe80000005800 */
[----:B------:R-:W5:Y:S01]  /*0d50*/  LDS.U.128 R20, [R2+0x1020] ;  /* 0x0010200002147984 */ /* 0x000f620000001c00 */
[----:B0-----:R-:W-:-:S02]  /*0d60*/  FFMA R8, R8, R56, R19 ;  /* 0x0000003808087223 */ /* 0x001fc40000000013 */
[----:B-1----:R-:W-:-:S05]  /*0d70*/  FFMA R4, R56, R4, R15 ;  /* 0x0000000438047223 */ /* 0x002fca000000000f */
[----:B------:R-:W0:Y:S01]  /*0d80*/  LDS.U.128 R24, [R2+0x820] ;  /* 0x0008200002187984 */ /* 0x000e220000001c00 */
[C---:B--2---:R-:W-:Y:S02]  /*0d90*/  FFMA R8, R58.reuse, R9, R8 ;  /* 0x000000093a087223 */ /* 0x044fe40000000008 */
[----:B------:R-:W-:-:S05]  /*0da0*/  FFMA R4, R58, R5, R4 ;  /* 0x000000053a047223 */ /* 0x000fca0000000004 */
[----:B------:R-:W1:Y:S04]  /*0db0*/  LDS.U R50, [R3.X4+0x240] ;  /* 0x0002400003327984 */ /* 0x000e680000005800 */
[----:B------:R-:W2:Y:S01]  /*0dc0*/  LDS.U R56, [R3.X4+0x280] ;  /* 0x0002800003387984 */ /* 0x000ea20000005800 */
[C---:B---3--:R-:W-:Y:S02]  /*0dd0*/  FFMA R8, R59.reuse, R10, R8 ;  /* 0x0000000a3b087223 */ /* 0x048fe40000000008 */
[----:B------:R-:W-:Y:S01]  /*0de0*/  FFMA R4, R59, R6, R4 ;  /* 0x000000063b047223 */ /* 0x000fe20000000004 */
[----:B------:R-:W3:Y:S01]  /*0df0*/  LDS.U R58, [R3.X4+0x2c0] ;  /* 0x0002c000033a7984 */ /* 0x000ee20000005800 */
[C---:B----4-:R-:W-:Y:S02]  /*0e00*/  FFMA R8, R55.reuse, R11, R8 ;  /* 0x0000000b37087223 */ /* 0x050fe40000000008 */
[----:B------:R-:W-:Y:S01]  /*0e10*/  FFMA R4, R55, R7, R4 ;  /* 0x0000000737047223 */ /* 0x000fe20000000004 */
[----:B------:R-:W-:Y:S04]  /*0e20*/  LDS.U R59, [R3.X4+0x300] ;  /* 0x00030000033b7984 */ /* 0x000fe80000005800 */
[----:B------:R-:W4:Y:S01]  /*0e30*/  LDS.U.128 R16, [R2+0x830] ;  /* 0x0008300002107984 */ /* 0x000f220000001c00 */
[----:B-----5:R-:W-:-:S02]  /*0e40*/  FFMA R8, R32, R57, R8 ;  /* 0x0000003920087223 */ /* 0x020fc40000000008 */
[----:B------:R-:W-:-:S05]  /*0e50*/  FFMA R4, R57, R28, R4 ;  /* 0x0000001c39047223 */ /* 0x000fca0000000004 */
[----:B------:R-:W5:Y:S01]  /*0e60*/  LDS.U.128 R12, [R2+0x1030] ;  /* 0x00103000020c7984 */ /* 0x000f620000001c00 */
[C---:B------:R-:W-:Y:S02]  /*0e70*/  FFMA R8, R54.reuse, R33, R8 ;  /* 0x0000002136087223 */ /* 0x040fe40000000008 */
[----:B------:R-:W-:-:S05]  /*0e80*/  FFMA R4, R54, R29, R4 ;  /* 0x0000001d36047223 */ /* 0x000fca0000000004 */
[----:B------:R-:W2:Y:S04]  /*0e90*/  LDS.U R60, [R3.X4+0x340] ;  /* 0x00034000033c7984 */ /* 0x000ea80000005800 */
[----:B------:R-:W3:Y:S01]  /*0ea0*/  LDS.U R55, [R3.X4+0x380] ;  /* 0x0003800003377984 */ /* 0x000ee20000005800 */
[----:B------:R-:W-:-:S03]  /*0eb0*/  FFMA R30, R53, R30, R4 ;  /* 0x0000001e351e7223 */ /* 0x000fc60000000004 */
[----:B------:R-:W4:Y:S01]  /*0ec0*/  LDS.U R54, [R3.X4+0x3c0] ;  /* 0x0003c00003367984 */ /* 0x000f220000005800 */
[----:B------:R-:W-:Y:S02]  /*0ed0*/  FFMA R34, R53, R34, R8 ;  /* 0x0000002235227223 */ /* 0x000fe40000000008 */
[C---:B------:R-:W-:Y:S01]  /*0ee0*/  FFMA R30, R52.reuse, R31, R30 ;  /* 0x0000001f341e7223 */ /* 0x040fe2000000001e */
[----:B------:R-:W-:Y:S01]  /*0ef0*/  LDS.U R53, [R3.X4+0x400] ;  /* 0x0004000003357984 */ /* 0x000fe20000005800 */
[----:B------:R-:W-:-:S03]  /*0f00*/  FFMA R34, R52, R35, R34 ;  /* 0x0000002334227223 */ /* 0x000fc60000000022 */
[----:B------:R-:W4:Y:S01]  /*0f10*/  LDS.U.128 R8, [R2+0x840] ;  /* 0x0008400002087984 */ /* 0x000f220000001c00 */
        /* <DEDUP_REMOVED lines=11> */
[C---:B---3--:R-:W-:Y:S02]  /*0fd0*/  FFMA R25, R58.reuse, R27, R25 ;  /* 0x0000001b3a197223 */ /* 0x048fe40000000019 */
[----:B------:R-:W-:-:S05]  /*0fe0*/  FFMA R21, R58, R23, R21 ;  /* 0x000000173a157223 */ /* 0x000fca0000000015 */
[----:B------:R-:W2:Y:S04]  /*0ff0*/  LDS.U R56, [R3.X4+0x500] ;  /* 0x0005000003387984 */ /* 0x000ea80000005800 */
[----:B------:R-:W3:Y:S01]  /*1000*/  LDS.U.128 R28, [R2+0x1050] ;  /* 0x00105000021c7984 */ /* 0x000ee20000001c00 */
[----:B----4-:R-:W-:Y:S02]  /*1010*/  FFMA R16, R16, R59, R25 ;  /* 0x0000003b10107223 */ /* 0x010fe40000000019 */
[----:B-----5:R-:W-:Y:S02]  /*1020*/  FFMA R12, R59, R12, R21 ;  /* 0x0000000c3b0c7223 */ /* 0x020fe40000000015 */
[C---:B------:R-:W-:Y:S02]  /*1030*/  FFMA R16, R60.reuse, R17, R16 ;  /* 0x000000113c107223 */ /* 0x040fe40000000010 */
        /* <DEDUP_REMOVED lines=23> */
[----:B---3--:R-:W-:-:S03]  /*11b0*/  FFMA R28, R56, R28, R7 ;  /* 0x0000001c381c7223 */ /* 0x008fc60000000007 */
        /* <DEDUP_REMOVED lines=900> */
[----:B------:R-:W3:Y:S04]  /*4a00*/  LDS.U R54, [R3.X4+0x140] ;  /* 0x0001400003367984 */ /* 0x000ee80000005800 */
[----:B------:R-:W3:Y:S08]  /*4a10*/  LDS.U.128 R28, [R2+0x1010] ;  /* 0x00101000021c7984 */ /* 0x000ef00000001c00 */
[----:B------:R-:W4:Y:S04]  /*4a20*/  LDS.U R53, [R3.X4+0x180] ;  /* 0x0001800003357984 */ /* 0x000f280000005800 */
[----:B------:R-:W5:Y:S04]  /*4a30*/  LDS.U R52, [R3.X4+0x1c0] ;  /* 0x0001c00003347984 */ /* 0x000f680000005800 */
[----:B------:R-:W-:Y:S04]  /*4a40*/  LDS.U R51, [R3.X4+0x200] ;  /* 0x0002000003337984 */ /* 0x000fe80000005800 */
[----:B------:R-:W5:Y:S01]  /*4a50*/  LDS.U.128 R24, [R2+0x820] ;  /* 0x0008200002187984 */ /* 0x000f620000001c00 */
[----:B0-----:R-:W-:-:S02]  /*4a60*/  FFMA R8, R8, R56, R19 ;  /* 0x0000003808087223 */ /* 0x001fc40000000013 */
[----:B-1----:R-:W-:-:S05]  /*4a70*/  FFMA R4, R56, R4, R15 ;  /* 0x0000000438047223 */ /* 0x002fca000000000f */
[----:B------:R-:W0:Y:S04]  /*4a80*/  LDS.U R50, [R3.X4+0x240] ;  /* 0x0002400003327984 */ /* 0x000e280000005800 */
[----:B------:R-:W1:Y:S01]  /*4a90*/  LDS.U.128 R20, [R2+0x1020] ;  /* 0x0010200002147984 */ /* 0x000e620000001c00 */
[C---:B--2---:R-:W-:Y:S02]  /*4aa0*/  FFMA R8, R58.reuse, R9, R8 ;  /* 0x000000093a087223 */ /* 0x044fe40000000008 */
[----:B------:R-:W-:-:S05]  /*4ab0*/  FFMA R4, R58, R5, R4 ;  /* 0x000000053a047223 */ /* 0x000fca0000000004 */
[----:B------:R-:W2:Y:S04]  /*4ac0*/  LDS.U R56, [R3.X4+0x280] ;  /* 0x0002800003387984 */ /* 0x000ea80000005800 */
[----:B------:R-:W1:Y:S01]  /*4ad0*/  LDS.U R58, [R3.X4+0x2c0] ;  /* 0x0002c000033a7984 */ /* 0x000e620000005800 */
[C---:B---3--:R-:W-:Y:S02]  /*4ae0*/  FFMA R8, R59.reuse, R10, R8 ;  /* 0x0000000a3b087223 */ /* 0x048fe40000000008 */
[----:B------:R-:W-:Y:S01]  /*4af0*/  FFMA R4, R59, R6, R4 ;  /* 0x000000063b047223 */ /* 0x000fe20000000004 */
[----:B------:R-:W-:Y:S01]  /*4b00*/  LDS.U.128 R16, [R2+0x830] ;  /* 0x0008300002107984 */ /* 0x000fe20000001c00 */
[----:B----4-:R-:W-:-:S07]  /*4b10*/  FFMA R8, R55, R11, R8 ;  /* 0x0000000b37087223 */ /* 0x010fce0000000008 */
[----:B------:R-:W3:Y:S01]  /*4b20*/  LDS.U R59, [R3.X4+0x300] ;  /* 0x00030000033b7984 */ /* 0x000ee20000005800 */
[----:B-----5:R-:W-:Y:S02]  /*4b30*/  FFMA R8, R32, R57, R8 ;  /* 0x0000003920087223 */ /* 0x020fe40000000008 */
[----:B------:R-:W-:Y:S01]  /*4b40*/  FFMA R4, R55, R7, R4 ;  /* 0x0000000737047223 */ /* 0x000fe20000000004 */
[----:B------:R-:W4:Y:S01]  /*4b50*/  LDS.U.128 R12, [R2+0x1030] ;  /* 0x00103000020c7984 */ /* 0x000f220000001c00 */
[----:B------:R-:W-:Y:S02]  /*4b60*/  FFMA R8, R54, R33, R8 ;  /* 0x0000002136087223 */ /* 0x000fe40000000008 */
[----:B------:R-:W-:Y:S02]  /*4b70*/  FFMA R4, R57, R28, R4 ;  /* 0x0000001c39047223 */ /* 0x000fe40000000004 */
[----:B------:R-:W-:-:S03]  /*4b80*/  FFMA R34, R53, R34, R8 ;  /* 0x0000002235227223 */ /* 0x000fc60000000008 */
[----:B------:R-:W5:Y:S01]  /*4b90*/  LDS.U R60, [R3.X4+0x340] ;  /* 0x00034000033c7984 */ /* 0x000f620000005800 */
[----:B------:R-:W-:-:S03]  /*4ba0*/  FFMA R4, R54, R29, R4 ;  /* 0x0000001d36047223 */ /* 0x000fc60000000004 */
[----:B------:R-:W4:Y:S01]  /*4bb0*/  LDS.U R55, [R3.X4+0x380] ;  /* 0x0003800003377984 */ /* 0x000f220000005800 */
[----:B------:R-:W-:Y:S02]  /*4bc0*/  FFMA R35, R52, R35, R34 ;  /* 0x0000002334237223 */ /* 0x000fe40000000022 */
[----:B------:R-:W-:Y:S01]  /*4bd0*/  FFMA R30, R53, R30, R4 ;  /* 0x0000001e351e7223 */ /* 0x000fe20000000004 */
[----:B------:R-:W4:Y:S01]  /*4be0*/  LDS.U R32, [R3.X4+0x3c0] ;  /* 0x0003c00003207984 */ /* 0x000f220000005800 */
[----:B------:R-:W-:Y:S02]  /*4bf0*/  FFMA R24, R24, R51, R35 ;  /* 0x0000003318187223 */ /* 0x000fe40000000023 */
[----:B------:R-:W-:Y:S01]  /*4c00*/  FFMA R30, R52, R31, R30 ;  /* 0x0000001f341e7223 */ /* 0x000fe2000000001e */
[----:B------:R-:W-:Y:S01]  /*4c10*/  LDS.U R53, [R3.X4+0x400] ;  /* 0x0004000003357984 */ /* 0x000fe20000005800 */
[----:B0-----:R-:W-:-:S03]  /*4c20*/  FFMA R25, R50, R25, R24 ;  /* 0x0000001932197223 */ /* 0x001fc60000000018 */
[----:B------:R-:W0:Y:S01]  /*4c30*/  LDS.U.128 R8, [R2+0x840] ;  /* 0x0008400002087984 */ /* 0x000e220000001c00 */
[----:B-1----:R-:W-:-:S07]  /*4c40*/  FFMA R20, R51, R20, R30 ;  /* 0x0000001433147223 */ /* 0x002fce000000001e */
[----:B------:R-:W1:Y:S01]  /*4c50*/  LDS.U.128 R4, [R2+0x1040] ;  /* 0x0010400002047984 */ /* 0x000e620000001c00 */
[----:B--2---:R-:W-:-:S07]  /*4c60*/  FFMA R25, R56, R26, R25 ;  /* 0x0000001a38197223 */ /* 0x004fce0000000019 */
[----:B------:R-:W2:Y:S01]  /*4c70*/  LDS.U R34, [R3.X4+0x440] ;  /* 0x0004400003227984 */ /* 0x000ea20000005800 */
[----:B------:R-:W-:-:S03]  /*4c80*/  FFMA R25, R58, R27, R25 ;  /* 0x0000001b3a197223 */ /* 0x000fc60000000019 */
[----:B------:R-:W2:Y:S01]  /*4c90*/  LDS.U R35, [R3.X4+0x480] ;  /* 0x0004800003237984 */ /* 0x000ea20000005800 */
[----:B------:R-:W-:-:S03]  /*4ca0*/  FFMA R21, R50, R21, R20 ;  /* 0x0000001532157223 */ /* 0x000fc60000000014 */
[----:B------:R-:W2:Y:S01]  /*4cb0*/  LDS.U R20, [R3.X4+0x4c0] ;  /* 0x0004c00003147984 */ /* 0x000ea20000005800 */
[----:B------:R-:W-:Y:S02]  /*4cc0*/  FFMA R21, R56, R22, R21 ;  /* 0x0000001638157223 */ /* 0x000fe40000000015 */
[----:B---3--:R-:W-:Y:S01]  /*4cd0*/  FFMA R16, R16, R59, R25 ;  /* 0x0000003b10107223 */ /* 0x008fe20000000019 */
[----:B------:R-:W-:Y:S01]  /*4ce0*/  LDS.U R33, [R3.X4+0x500] ;  /* 0x0005000003217984 */ /* 0x000fe20000005800 */
[----:B------:R-:W-:-:S03]  /*4cf0*/  FFMA R21, R58, R23, R21 ;  /* 0x000000173a157223 */ /* 0x000fc60000000015 */
[----:B------:R-:W3:Y:S01]  /*4d00*/  LDS.U.128 R28, [R2+0x850] ;  /* 0x00085000021c7984 */ /* 0x000ee20000001c00 */
[----:B----4-:R-:W-:-:S07]  /*4d10*/  FFMA R12, R59, R12, R21 ;  /* 0x0000000c3b0c7223 */ /* 0x010fce0000000015 */
[----:B------:R-:W4:Y:S01]  /*4d20*/  LDS.U.128 R24, [R2+0x1050] ;  /* 0x0010500002187984 */ /* 0x000f220000001c00 */
[C---:B-----5:R-:W-:Y:S02]  /*4d30*/  FFMA R16, R60.reuse, R17, R16 ;  /* 0x000000113c107223 */ /* 0x060fe40000000010 */
[----:B------:R-:W-:Y:S02]  /*4d40*/  FFMA R12, R60, R13, R12 ;  /* 0x0000000d3c0c7223 */ /* 0x000fe4000000000c */
[C---:B------:R-:W-:Y:S02]  /*4d50*/  FFMA R16, R55.reuse, R18, R16 ;  /* 0x0000001237107223 */ /* 0x040fe40000000010 */
[----:B------:R-:W-:Y:S01]  /*4d60*/  FFMA R12, R55, R14, R12 ;  /* 0x0000000e370c7223 */ /* 0x000fe2000000000c */
[----:B------:R-:W5:Y:S01]  /*4d70*/  LDS.U R58, [R3.X4+0x540] ;  /* 0x00054000033a7984 */ /* 0x000f620000005800 */
[C---:B------:R-:W-:Y:S02]  /*4d80*/  FFMA R16, R32.reuse, R19, R16 ;  /* 0x0000001320107223 */ /* 0x040fe40000000010 */
[----:B------:R-:W-:Y:S01]  /*4d90*/  FFMA R12, R32, R15, R12 ;  /* 0x0000000f200c7223 */ /* 0x000fe2000000000c */
[----:B------:R-:W5:Y:S01]  /*4da0*/  LDS.U R57, [R3.X4+0x580] ;  /* 0x0005800003397984 */ /* 0x000f620000005800 */
[----:B0-----:R-:W-:-:S02]  /*4db0*/  FFMA R8, R8, R53, R16 ;  /* 0x0000003508087223 */ /* 0x001fc40000000010 */
[----:B-1----:R-:W-:Y:S01]  /*4dc0*/  FFMA R4, R53, R4, R12 ;  /* 0x0000000435047223 */ /* 0x002fe2000000000c */
[----:B------:R-:W0:Y:S01]  /*4dd0*/  LDS.U R54, [R3.X4+0x5c0] ;  /* 0x0005c00003367984 */ /* 0x000e220000005800 */
[C---:B--2---:R-:W-:Y:S02]  /*4de0*/  FFMA R8, R34.reuse, R9, R8 ;  /* 0x0000000922087223 */ /* 0x044fe40000000008 */
[----:B------:R-:W-:Y:S01]  /*4df0*/  FFMA R4, R34, R5, R4 ;  /* 0x0000000522047223 */ /* 0x000fe20000000004 */
[----:B------:R-:W-:Y:S01]  /*4e00*/  LDS.U R55, [R3.X4+0x600] ;  /* 0x0006000003377984 */ /* 0x000fe20000005800 */
[C---:B------:R-:W-:Y:S02]  /*4e10*/  FFMA R8, R35.reuse, R10, R8 ;  /* 0x0000000a23087223 */ /* 0x040fe40000000008 */
[----:B------:R-:W-:Y:S01]  /*4e20*/  FFMA R4, R35, R6, R4 ;  /* 0x0000000623047223 */ /* 0x000fe20000000004 */
[----:B------:R-:W-:Y:S01]  /*4e30*/  LDS.U R56, [R3.X4+0x640] ;  /* 0x0006400003387984 */ /* 0x000fe20000005800 */
[----:B------:R-:W-:-:S02]  /*4e40*/  FFMA R5, R20, R11, R8 ;  /* 0x0000000b14057223 */ /* 0x000fc40000000008 */
[----:B------:R-:W-:Y:S01]  /*4e50*/  FFMA R4, R20, R7, R4 ;  /* 0x0000000714047223 */ /* 0x000fe20000000004 */
[----:B------:R-:W-:Y:S04]  /*4e60*/  LDS.U R53, [R3.X4+0x680] ;  /* 0x0006800003357984 */ /* 0x000fe80000005800 */
[----:B------:R-:W-:Y:S01]  /*4e70*/  LDS.U R52, [R3.X4+0x6c0] ;  /* 0x0006c00003347984 */ /* 0x000fe20000005800 */
[----:B---3--:R-:W-:-:S03]  /*4e80*/  FFMA R28, R28, R33, R5 ;  /* 0x000000211c1c7223 */ /* 0x008fc60000000005 */
[----:B------:R-:W-:Y:S04]  /*4e90*/  LDS.U R51, [R3.X4+0x700] ;  /* 0x0007000003337984 */ /* 0x000fe80000005800 */
[----:B------:R-:W-:Y:S01]  /*4ea0*/  LDS.U R50, [R3.X4+0x740] ;  /* 0x0007400003327984 */ /* 0x000fe20000005800 */
[----:B----4-:R-:W-:-:S03]  /*4eb0*/  FFMA R24, R33, R24, R4 ;  /* 0x0000001821187223 */ /* 0x010fc60000000004 */
[----:B------:R-:W-:Y:S04]  /*4ec0*/  LDS.U R35, [R3.X4+0x780] ;  /* 0x0007800003237984 */ /* 0x000fe80000005800 */
[----:B------:R-:W-:Y:S04]  /*4ed0*/  LDS.U R34, [R3.X4+0x7c0] ;  /* 0x0007c00003227984 */ /* 0x000fe80000005800 */
[----:B------:R-:W1:Y:S08]  /*4ee0*/  LDS.U.128 R20, [R2+0x860] ;  /* 0x0008600002147984 */ /* 0x000e700000001c00 */
[----:B------:R-:W2:Y:S08]  /*4ef0*/  LDS.U.128 R16, [R2+0x1060] ;  /* 0x0010600002107984 */ /* 0x000eb00000001c00 */
[----:B------:R-:W3:Y:S08]  /*4f00*/  LDS.U.128 R12, [R2+0x870] ;  /* 0x00087000020c7984 */ /* 0x000ef00000001c00 */
[----:B------:R-:W0:Y:S08]  /*4f10*/  LDS.U.128 R8, [R2+0x1070] ;  /* 0x0010700002087984 */ /* 0x000e300000001c00 */
[----:B------:R-:W-:Y:S05]  /*4f20*/  BAR.SYNC 0x0 ;  /* 0x0000000000007b1d */ /* 0x000fea0000000000 */
[----:B------:R-:W4:Y:S04]  /*4f30*/  LDG.E.SYS R32, [R48+0x50000] ;  /* 0x0500000030207381 */ /* 0x000f2800001ee900 */
[----:B------:R-:W4:Y:S04]  /*4f40*/  LDG.E.SYS R33, [R46+0x50000] ;  /* 0x050000002e217381 */ /* 0x000f2800001ee900 */
[----:B------:R-:W4:Y:S04]  /*4f50*/  LDG.E.SYS R4, [R44+0x500] ;  /* 0x000500002c047381 */ /* 0x000f2800001ee900 */
[----:B------:R-:W4:Y:S04]  /*4f60*/  LDG.E.SYS R5, [R44+0x504] ;  /* 0x000504002c057381 */ /* 0x000f2800001ee900 */
[----:B------:R-:W4:Y:S04]  /*4f70*/  LDG.E.SYS R6, [R44+0x508] ;  /* 0x000508002c067381 */ /* 0x000f2800001ee900 */
[----:B------:R-:W4:Y:S01]  /*4f80*/  LDG.E.SYS R7, [R44+0x50c] ;  /* 0x00050c002c077381 */ /* 0x000f2200001ee900 */
[----:B-----5:R-:W-:-:S02]  /*4f90*/  FFMA R28, R58, R29, R28 ;  /* 0x0000001d3a1c7223 */ /* 0x020fc4000000001c */
[----:B------:R-:W-:Y:S02]  /*4fa0*/  FFMA R24, R58, R25, R24 ;  /* 0x000000193a187223 */ /* 0x000fe40000000018 */
[C---:B------:R-:W-:Y:S02]  /*4fb0*/  FFMA R28, R57.reuse, R30, R28 ;  /* 0x0000001e391c7223 */ /* 0x040fe4000000001c */
[----:B------:R-:W-:Y:S02]  /*4fc0*/  FFMA R24, R57, R26, R24 ;  /* 0x0000001a39187223 */ /* 0x000fe40000000018 */
[C---:B0-----:R-:W-:Y:S02]  /*4fd0*/  FFMA R25, R54.reuse, R31, R28 ;  /* 0x0000001f36197223 */ /* 0x041fe4000000001c */
[----:B------:R-:W-:Y:S02]  /*4fe0*/  FFMA R24, R54, R27, R24 ;  /* 0x0000001b36187223 */ /* 0x000fe40000000018 */
[----:B-1----:R-:W-:-:S02]  /*4ff0*/  FFMA R20, R20, R55, R25 ;  /* 0x0000003714147223 */ /* 0x002fc40000000019 */
[----:B--2---:R-:W-:Y:S02]  /*5000*/  FFMA R16, R55, R16, R24 ;  /* 0x0000001037107223 */ /* 0x004fe40000000018 */
[----:B------:R-:W-:-:S04]  /*5010*/  FFMA R20, R56, R21, R20 ;  /* 0x0000001538147223 */ /* 0x000fc80000000014 */
[C---:B------:R-:W-:Y:S02]  /*5020*/  FFMA R20, R53.reuse, R22, R20 ;  /* 0x0000001635147223 */ /* 0x040fe40000000014 */
[----:B------:R-:W-:Y:S02]  /*5030*/  FFMA R16, R56, R17, R16 ;  /* 0x0000001138107223 */ /* 0x000fe40000000010 */
[----:B------:R-:W-:Y:S02]  /*5040*/  FFMA R17, R52, R23, R20 ;  /* 0x0000001734117223 */ /* 0x000fe40000000014 */
[----:B------:R-:W-:Y:S02]  /*5050*/  FFMA R16, R53, R18, R16 ;  /* 0x0000001235107223 */ /* 0x000fe40000000010 */
[----:B---3--:R-:W-:Y:S02]  /*5060*/  FFMA R12, R12, R51, R17 ;  /* 0x000000330c0c7223 */ /* 0x008fe40000000011 */
[----:B------:R-:W-:-:S02]  /*5070*/  FFMA R16, R52, R19, R16 ;  /* 0x0000001334107223 */ /* 0x000fc40000000010 */
[C---:B------:R-:W-:Y:S02]  /*5080*/  FFMA R12, R50.reuse, R13, R12 ;  /* 0x0000000d320c7223 */ /* 0x040fe4000000000c */
[----:B------:R-:W-:Y:S02]  /*5090*/  FFMA R8, R51, R8, R16 ;  /* 0x0000000833087223 */ /* 0x000fe40000000010 */
[C---:B------:R-:W-:Y:S02]  /*50a0*/  FFMA R12, R35.reuse, R14, R12 ;  /* 0x0000000e230c7223 */ /* 0x040fe4000000000c */
[----:B------:R-:W-:Y:S02]  /*50b0*/  FFMA R8, R50, R9, R8 ;  /* 0x0000000932087223 */ /* 0x000fe40000000008 */
[----:B------:R-:W-:Y:S02]  /*50c0*/  FFMA R9, R34, R15, R12 ;  /* 0x0000000f22097223 */ /* 0x000fe4000000000c */
[----:B------:R-:W-:-:S04]  /*50d0*/  FFMA R8, R35, R10, R8 ;  /* 0x0000000a23087223 */ /* 0x000fc80000000008 */
[----:B------:R-:W-:Y:S01]  /*50e0*/  FFMA R8, R34, R11, R8 ;  /* 0x0000000b22087223 */ /* 0x000fe20000000008 */
[----:B----4-:R-:W-:Y:S04]  /*50f0*/  STS.64 [R38.X4], R32 ;  /* 0x0000002026007388 */ /* 0x010fe80000004a00 */
        /* <DEDUP_REMOVED lines=10> */
[----:B------:R-:W4:Y:S08]  /*51a0*/  LDS.U.128 R24, [R2+0x810] ;  /* 0x0008100002187984 */ /* 0x000f300000001c00 */
[----:B------:R-:W4:Y:S04]  /*51b0*/  LDS.U R52, [R3.X4+0x140] ;  /* 0x0001400003347984 */ /* 0x000f280000005800 */
[----:B------:R-:W5:Y:S04]  /*51c0*/  LDS.U R56, [R3.X4+0x180] ;  /* 0x0001800003387984 */ /* 0x000f680000005800 */
[----:B------:R-:W5:Y:S01]  /*51d0*/  LDS.U R50, [R3.X4+0x1c0] ;  /* 0x0001c00003327984 */ /* 0x000f620000005800 */
[----:B0-----:R-:W-:-:S03]  /*51e0*/  FFMA R4, R4, R33, R9 ;  /* 0x0000002104047223 */ /* 0x001fc60000000009 */
[----:B------:R-:W-:Y:S04]  /*51f0*/  LDS.U R51, [R3.X4+0x200] ;  /* 0x0002000003337984 */ /* 0x000fe80000005800 */
[----:B------:R-:W0:Y:S01]  /*5200*/  LDS.U.128 R16, [R2+0x820] ;  /* 0x0008200002107984 */ /* 0x000e220000001c00 */
[----:B-1----:R-:W-:Y:S02]  /*5210*/  FFMA R8, R33, R28, R8 ;  /* 0x0000001c21087223 */ /* 0x002fe40000000008 */
[----:B--2---:R-:W-:-:S05]  /*5220*/  FFMA R4, R54, R5, R4 ;  /* 0x0000000536047223 */ /* 0x004fca0000000004 */
[----:B------:R-:W1:Y:S01]  /*5230*/  LDS.U.128 R12, [R2+0x1020] ;  /* 0x00102000020c7984 */ /* 0x000e620000001c00 */
[----:B------:R-:W-:Y:S02]  /*5240*/  FFMA R8, R54, R29, R8 ;  /* 0x0000001d36087223 */ /* 0x000fe40000000008 */
[----:B---3--:R-:W-:-:S05]  /*5250*/  FFMA R4, R55, R6, R4 ;  /* 0x0000000637047223 */ /* 0x008fca0000000004 */
[----:B------:R-:W2:Y:S04]  /*5260*/  LDS.U R57, [R3.X4+0x240] ;  /* 0x0002400003397984 */ /* 0x000ea80000005800 */
[----:B------:R-:W3:Y:S01]  /*5270*/  LDS.U R58, [R3.X4+0x280] ;  /* 0x00028000033a7984 */ /* 0x000ee20000005800 */
[----:B------:R-:W-:-:S03]  /*5280*/  FFMA R30, R55, R30, R8 ;  /* 0x0000001e371e7223 */ /* 0x000fc60000000008 */
[----:B------:R-:W0:Y:S01]  /*5290*/  LDS.U R54, [R3.X4+0x2c0] ;  /* 0x0002c00003367984 */ /* 0x000e220000005800 */
[C---:B----4-:R-:W-:Y:S02]  /*52a0*/  FFMA R28, R32.reuse, R7, R4 ;  /* 0x00000007201c7223 */ /* 0x050fe40000000004 */
[----:B------:R-:W-:Y:S01]  /*52b0*/  FFMA R30, R32, R31, R30 ;  /* 0x0000001f201e7223 */ /* 0x000fe2000000001e */
[----:B------:R-:W-:Y:S04]  /*52c0*/  LDS.U R55, [R3.X4+0x300] ;  /* 0x0003000003377984 */ /* 0x000fe80000005800 */
[----:B------:R-:W4:Y:S01]  /*52d0*/  LDS.U.128 R8, [R2+0x830] ;  /* 0x0008300002087984 */ /* 0x000f220000001c00 */
[----:B-----5:R-:W-:-:S07]  /*52e0*/  FFMA R20, R53, R20, R30 ;  /* 0x0000001435147223 */ /* 0x020fce000000001e */
[----:B------:R-:W5:Y:S01]  /*52f0*/  LDS.U.128 R4, [R2+0x1030] ;  /* 0x0010300002047984 */ /* 0x000f620000001c00 */
[----:B------:R-:W-:Y:S02]  /*5300*/  FFMA R24, R24, R53, R28 ;  /* 0x0000003518187223 */ /* 0x000fe4000000001c */
[----:B------:R-:W-:-:S05]  /*5310*/  FFMA R21, R52, R21, R20 ;  /* 0x0000001534157223 */ /* 0x000fca0000000014 */
[----:B------:R-:W4:Y:S01]  /*5320*/  LDS.U R60, [R3.X4+0x340] ;  /* 0x00034000033c7984 */ /* 0x000f220000005800 */
[----:B------:R-:W-:-:S03]  /*5330*/  FFMA R25, R52, R25, R24 ;  /* 0x0000001934197223 */ /* 0x000fc60000000018 */
[----:B------:R-:W4:Y:S01]  /*5340*/  LDS.U R53, [R3.X4+0x380] ;  /* 0x0003800003357984 */ /* 0x000f220000005800 */
[----:B------:R-:W-:-:S03]  /*5350*/  FFMA R25, R56, R26, R25 ;  /* 0x0000001a38197223 */ /* 0x000fc60000000019 */
[----:B------:R-:W5:Y:S01]  /*5360*/  LDS.U R20, [R3.X4+0x3c0] ;  /* 0x0003c00003147984 */ /* 0x000f620000005800 */
[----:B------:R-:W-:-:S03]  /*5370*/  FFMA R56, R56, R22, R21 ;  /* 0x0000001638387223 */ /* 0x000fc60000000015 */
[----:B------:R-:W-:Y:S04]  /*5380*/  LDS.U R21, [R3.X4+0x400] ;  /* 0x0004000003157984 */ /* 0x000fe80000005800 */
[----:B------:R-:W5:Y:S01]  /*5390*/  LDS.U.128 R32, [R2+0x840] ;  /* 0x0008400002207984 */ /* 0x000f620000001c00 */
[C---:B------:R-:W-:Y:S02]  /*53a0*/  FFMA R25, R50.reuse, R27, R25 ;  /* 0x0000001b32197223 */ /* 0x040fe40000000019 */
[----:B------:R-:W-:-:S05]  /*53b0*/  FFMA R56, R50, R23, R56 ;  /* 0x0000001732387223 */ /* 0x000fca0000000038 */
[----:B------:R-:W5:Y:S01]  /*53c0*/  LDS.U.128 R28, [R2+0x1040] ;  /* 0x00104000021c7984 */ /* 0x000f620000001c00 */
[----:B0-----:R-:W-:Y:S02]  /*53d0*/  FFMA R16, R16, R51, R25 ;  /* 0x0000003310107223 */ /* 0x001fe40000000019 */
[----:B-1----:R-:W-:-:S05]  /*53e0*/  FFMA R12, R51, R12, R56 ;  /* 0x0000000c330c7223 */ /* 0x002fca0000000038 */
[----:B------:R-:W0:Y:S01]  /*53f0*/  LDS.U R22, [R3.X4+0x440] ;  /* 0x0004400003167984 */ /* 0x000e220000005800 */
[C---:B--2---:R-:W-:Y:S02]  /*5400*/  FFMA R17, R57.reuse, R17, R16 ;  /* 0x0000001139117223 */ /* 0x044fe40000000010 */
[----:B------:R-:W-:Y:S01]  /*5410*/  FFMA R13, R57, R13, R12 ;  /* 0x0000000d390d7223 */ /* 0x000fe2000000000c */
[----:B------:R-:W1:Y:S01]  /*5420*/  LDS.U R23, [R3.X4+0x480] ;  /* 0x0004800003177984 */ /* 0x000e620000005800 */
[C---:B---3--:R-:W-:Y:S02]  /*5430*/  FFMA R17, R58.reuse, R18, R17 ;  /* 0x000000123a117223 */ /* 0x048fe40000000011 */
[----:B------:R-:W-:Y:S01]  /*5440*/  FFMA R13, R58, R14, R13 ;  /* 0x0000000e3a0d7223 */ /* 0x000fe2000000000d */
[----:B------:R-:W-:Y:S01]  /*5450*/  LDS.U R61, [R3.X4+0x500] ;  /* 0x00050000033d7984 */ /* 0x000fe20000005800 */
[C---:B------:R-:W-:Y:S02]  /*5460*/  FFMA R17, R54.reuse, R19, R17 ;  /* 0x0000001336117223 */ /* 0x040fe40000000011 */
[----:B------:R-:W-:Y:S01]  /*5470*/  FFMA R13, R54, R15, R13 ;  /* 0x0000000f360d7223 */ /* 0x000fe2000000000d */
[----:B------:R-:W-:Y:S01]  /*5480*/  LDS.U R59, [R3.X4+0x600] ;  /* 0x00060000033b7984 */ /* 0x000fe20000005800 */
[----:B----4-:R-:W-:-:S02]  /*5490*/  FFMA R8, R8, R55, R17 ;  /* 0x0000003708087223 */ /* 0x010fc40000000011 */
[----:B-----5:R-:W-:Y:S01]  /*54a0*/  FFMA R4, R55, R4, R13 ;  /* 0x0000000437047223 */ /* 0x020fe2000000000d */
[----:B------:R-:W-:Y:S01]  /*54b0*/  LDS.U R58, [R3.X4+0x640] ;  /* 0x00064000033a7984 */ /* 0x000fe20000005800 */
[C---:B------:R-:W-:Y:S02]  /*54c0*/  FFMA R8, R60.reuse, R9, R8 ;  /* 0x000000093c087223 */ /* 0x040fe40000000008 */
[----:B------:R-:W-:Y:S01]  /*54d0*/  FFMA R4, R60, R5, R4 ;  /* 0x000000053c047223 */ /* 0x000fe20000000004 */
[----:B------:R-:W-:Y:S01]  /*54e0*/  LDS.U R57, [R3.X4+0x680] ;  /* 0x0006800003397984 */ /* 0x000fe20000005800 */
[C---:B------:R-:W-:Y:S02]  /*54f0*/  FFMA R8, R53.reuse, R10, R8 ;  /* 0x0000000a35087223 */ /* 0x040fe40000000008 */
[----:B------:R-:W-:Y:S01]  /*5500*/  FFMA R4, R53, R6, R4 ;  /* 0x0000000635047223 */ /* 0x000fe20000000004 */
[----:B------:R-:W-:Y:S01]  /*5510*/  LDS.U R60, [R3.X4+0x5c0] ;  /* 0x0005c000033c7984 */ /* 0x000fe20000005800 */
[----:B------:R-:W-:-:S02]  /*5520*/  FFMA R8, R20, R11, R8 ;  /* 0x0000000b14087223 */ /* 0x000fc40000000008 */
[----:B------:R-:W-:Y:S01]  /*5530*/  FFMA R4, R20, R7, R4 ;  /* 0x0000000714047223 */ /* 0x000fe20000000004 */
[----:B------:R-:W-:Y:S01]  /*5540*/  LDS.U R56, [R3.X4+0x6c0] ;  /* 0x0006c00003387984 */ /* 0x000fe20000005800 */
[----:B------:R-:W-:Y:S02]  /*5550*/  FFMA R8, R32, R21, R8 ;  /* 0x0000001520087223 */ /* 0x000fe40000000008 */
[----:B------:R-:W-:Y:S01]  /*5560*/  FFMA R4, R21, R28, R4 ;  /* 0x0000001c15047223 */ /* 0x000fe20000000004 */
[----:B------:R-:W2:Y:S04]  /*5570*/  LDS.U R32, [R3.X4+0x4c0] ;  /* 0x0004c00003207984 */ /* 0x000ea80000005800 */
[----:B------:R-:W-:Y:S01]  /*5580*/  LDS.U R55, [R3.X4+0x700] ;  /* 0x0007000003377984 */ /* 0x000fe20000005800 */
[----:B0-----:R-:W-:-:S03]  /*5590*/  FFMA R8, R22, R33, R8 ;  /* 0x0000002116087223 */ /* 0x001fc60000000008 */
[----:B------:R-:W-:Y:S01]  /*55a0*/  LDS.U R54, [R3.X4+0x740] ;  /* 0x0007400003367984 */ /* 0x000fe20000005800 */
[----:B------:R-:W-:Y:S02]  /*55b0*/  FFMA R4, R22, R29, R4 ;  /* 0x0000001d16047223 */ /* 0x000fe40000000004 */
[C---:B-1----:R-:W-:Y:S01]  /*55c0*/  FFMA R34, R23.reuse, R34, R8 ;  /* 0x0000002217227223 */ /* 0x042fe20000000008 */
[----:B------:R-:W-:Y:S01]  /*55d0*/  LDS.U R33, [R3.X4+0x540] ;  /* 0x0005400003217984 */ /* 0x000fe20000005800 */
[----:B------:R-:W-:-:S03]  /*55e0*/  FFMA R62, R23, R30, R4 ;  /* 0x0000001e173e7223 */ /* 0x000fc60000000004 */
[----:B------:R-:W-:Y:S04]  /*55f0*/  LDS.U R30, [R3.X4+0x580] ;  /* 0x00058000031e7984 */ /* 0x000fe80000005800 */
[----:B------:R-:W-:Y:S04]  /*5600*/  LDS.U R53, [R3.X4+0x780] ;  /* 0x0007800003357984 */ /* 0x000fe80000005800 */
[----:B------:R-:W-:Y:S04]  /*5610*/  LDS.U R52, [R3.X4+0x7c0] ;  /* 0x0007c00003347984 */ /* 0x000fe80000005800 */
[----:B------:R-:W0:Y:S08]  /*5620*/  LDS.U.128 R24, [R2+0x850] ;  /* 0x0008500002187984 */ /* 0x000e300000001c00 */
[----:B------:R-:W1:Y:S08]  /*5630*/  LDS.U.128 R20, [R2+0x1050] ;  /* 0x0010500002147984 */ /* 0x000e700000001c00 */
[----:B------:R-:W3:Y:S08]  /*5640*/  LDS.U.128 R16, [R2+0x860] ;  /* 0x0008600002107984 */ /* 0x000ef00000001c00 */
[----:B------:R-:W4:Y:S08]  /*5650*/  LDS.U.128 R12, [R2+0x1060] ;  /* 0x00106000020c7984 */ /* 0x000f300000001c00 */
[----:B------:R-:W1:Y:S08]  /*5660*/  LDS.U.128 R8, [R2+0x870] ;  /* 0x0008700002087984 */ /* 0x000e700000001c00 */
[----:B------:R-:W1:Y:S08]  /*5670*/  LDS.U.128 R4, [R2+0x1070] ;  /* 0x0010700002047984 */ /* 0x000e700000001c00 */
[----:B------:R-:W-:Y:S05]  /*5680*/  BAR.SYNC 0x0 ;  /* 0x0000000000007b1d */ /* 0x000fea0000000000 */
[----:B------:R0:W5:Y:S04]  /*5690*/  LDG.E.SYS R28, [R48+0x58000] ;  /* 0x05800000301c7381 */ /* 0x00016800001ee900 */
[----:B------:R-:W5:Y:S04]  /*56a0*/  LDG.E.SYS R29, [R46+0x58000] ;  /* 0x058000002e1d7381 */ /* 0x000f6800001ee900 */
[----:B------:R-:W5:Y:S04]  /*56b0*/  LDG.E.SYS R50, [R44+0x588] ;  /* 0x000588002c327381 */ /* 0x000f6800001ee900 */
[----:B0-----:R-:W5:Y:S04]  /*56c0*/  LDG.E.SYS R48, [R44+0x580] ;  /* 0x000580002c307381 */ /* 0x001f6800001ee900 */
[----:B------:R-:W5:Y:S04]  /*56d0*/  LDG.E.SYS R49, [R44+0x584] ;  /* 0x000584002c317381 */ /* 0x000f6800001ee900 */
[----:B------:R-:W5:Y:S01]  /*56e0*/  LDG.E.SYS R51, [R44+0x58c] ;  /* 0x00058c002c337381 */ /* 0x000f6200001ee900 */
[----:B--2---:R-:W-:-:S02]  /*56f0*/  FFMA R34, R32, R35, R34 ;  /* 0x0000002320227223 */ /* 0x004fc40000000022 */
[----:B------:R-:W-:Y:S02]  /*5700*/  FFMA R31, R32, R31, R62 ;  /* 0x0000001f201f7223 */ /* 0x000fe4000000003e */
[----:B------:R-:W-:Y:S02]  /*5710*/  FFMA R24, R24, R61, R34 ;  /* 0x0000003d18187223 */ /* 0x000fe40000000022 */
[----:B-1----:R-:W-:Y:S02]  /*5720*/  FFMA R20, R61, R20, R31 ;  /* 0x000000143d147223 */ /* 0x002fe4000000001f */
[C---:B------:R-:W-:Y:S02]  /*5730*/  FFMA R25, R33.reuse, R25, R24 ;  /* 0x0000001921197223 */ /* 0x040fe40000000018 */
[----:B------:R-:W-:Y:S02]  /*5740*/  FFMA R21, R33, R21, R20 ;  /* 0x0000001521157223 */ /* 0x000fe40000000014 */
[----:B------:R-:W-:-:S02]  /*5750*/  FFMA R25, R30, R26, R25 ;  /* 0x0000001a1e197223 */ /* 0x000fc40000000019 */
[----:B------:R-:W-:Y:S02]  /*5760*/  FFMA R21, R30, R22, R21 ;  /* 0x000000161e157223 */ /* 0x000fe40000000015 */
[C---:B------:R-:W-:Y:S02]  /*5770*/  FFMA R25, R60.reuse, R27, R25 ;  /* 0x0000001b3c197223 */ /* 0x040fe40000000019 */
[----:B------:R-:W-:Y:S02]  /*5780*/  FFMA R21, R60, R23, R21 ;  /* 0x000000173c157223 */ /* 0x000fe40000000015 */
[----:B---3--:R-:W-:Y:S02]  /*5790*/  FFMA R16, R16, R59, R25 ;  /* 0x0000003b10107223 */ /* 0x008fe40000000019 */
[----:B----4-:R-:W-:Y:S02]  /*57a0*/  FFMA R12, R59, R12, R21 ;  /* 0x0000000c3b0c7223 */ /* 0x010fe40000000015 */
[----:B------:R-:W-:-:S02]  /*57b0*/  FFMA R16, R58, R17, R16 ;  /* 0x000000113a107223 */ /* 0x000fc40000000010 */
[----:B------:R-:W-:Y:S02]  /*57c0*/  FFMA R12, R58, R13, R12 ;  /* 0x0000000d3a0c7223 */ /* 0x000fe4000000000c */
[C---:B------:R-:W-:Y:S02]  /*57d0*/  FFMA R16, R57.reuse, R18, R16 ;  /* 0x0000001239107223 */ /* 0x040fe40000000010 */
[----:B------:R-:W-:Y:S02]  /*57e0*/  FFMA R12, R57, R14, R12 ;  /* 0x0000000e390c7223 */ /* 0x000fe4000000000c */
[C---:B------:R-:W-:Y:S02]  /*57f0*/  FFMA R13, R56.reuse, R19, R16 ;  /* 0x00000013380d7223 */ /* 0x040fe40000000010 */
[----:B------:R-:W-:Y:S02]  /*5800*/  FFMA R12, R56, R15, R12 ;  /* 0x0000000f380c7223 */ /* 0x000fe4000000000c */
[----:B------:R-:W-:-:S02]  /*5810*/  FFMA R8, R8, R55, R13 ;  /* 0x0000003708087223 */ /* 0x000fc4000000000d */
[----:B------:R-:W-:Y:S02]  /*5820*/  FFMA R4, R55, R4, R12 ;  /* 0x0000000437047223 */ /* 0x000fe4000000000c */
[C---:B------:R-:W-:Y:S02]  /*5830*/  FFMA R8, R54.reuse, R9, R8 ;  /* 0x0000000936087223 */ /* 0x040fe40000000008 */
[----:B------:R-:W-:Y:S02]  /*5840*/  FFMA R4, R54, R5, R4 ;  /* 0x0000000536047223 */ /* 0x000fe40000000004 */
[C---:B------:R-:W-:Y:S02]  /*5850*/  FFMA R8, R53.reuse, R10, R8 ;  /* 0x0000000a35087223 */ /* 0x040fe40000000008 */
[----:B------:R-:W-:Y:S02]  /*5860*/  FFMA R4, R53, R6, R4 ;  /* 0x0000000635047223 */ /* 0x000fe40000000004 */
[----:B------:R-:W-:-:S02]  /*5870*/  FFMA R11, R52, R11, R8 ;  /* 0x0000000b340b7223 */ /* 0x000fc40000000008 */
[----:B------:R-:W-:Y:S01]  /*5880*/  FFMA R9, R52, R7, R4 ;  /* 0x0000000734097223 */ /* 0x000fe20000000004 */
[----:B------:R-:W-:-:S04]  /*5890*/  LEA R43, R42, R43, 0x4 ;  /* 0x0000002b2a2b7211 */ /* 0x000fc800078e20ff */
[----:B------:R-:W-:-:S04]  /*58a0*/  LEA R40, R40, R43, 0x8 ;  /* 0x0000002b28287211 */ /* 0x000fc800078e40ff */
[----:B------:R-:W-:-:S04]  /*58b0*/  LEA R40, R39, R40, 0x3 ;  /* 0x0000002827287211 */ /* 0x000fc800078e18ff */
[----:B------:R-:W-:-:S04]  /*58c0*/  LEA R40, R41, R40, 0x5 ;  /* 0x0000002829287211 */ /* 0x000fc800078e28ff */
[----:B------:R-:W-:Y:S01]  /*58d0*/  LEA R37, R37, R40, 0xd ;  /* 0x0000002825257211 */ /* 0x000fe200078e68ff */
        /* <DEDUP_REMOVED lines=23> */
[----:B------:R-:W2:Y:S01]  /*5a50*/  LDS.U R51, [R3.X4+0x280] ;  /* 0x0002800003337984 */ /* 0x000ea20000005800 */
[----:B---3--:R-:W-:-:S03]  /*5a60*/  FFMA R34, R25, R34, R11 ;  /* 0x0000002219227223 */ /* 0x008fc6000000000b */
[----:B------:R-:W3:Y:S01]  /*5a70*/  LDS.U R32, [R3.X4+0x2c0] ;  /* 0x0002c00003207984 */ /* 0x000ee20000005800 */
[----:B------:R-:W-:Y:S02]  /*5a80*/  FFMA R30, R25, R30, R9 ;  /* 0x0000001e191e7223 */ /* 0x000fe40000000009 */
[C---:B----4-:R-:W-:Y:S01]  /*5a90*/  FFMA R34, R36.reuse, R35, R34 ;  /* 0x0000002324227223 */ /* 0x050fe20000000022 */
[----:B------:R-:W-:Y:S01]  /*5aa0*/  LDS.U R33, [R3.X4+0x300] ;  /* 0x0003000003217984 */ /* 0x000fe20000005800 */
[----:B------:R-:W-:-:S03]  /*5ab0*/  FFMA R30, R36, R31, R30 ;  /* 0x0000001f241e7223 */ /* 0x000fc6000000001e */
[----:B------:R-:W4:Y:S01]  /*5ac0*/  LDS.U.128 R8, [R2+0x830] ;  /* 0x0008300002087984 */ /* 0x000f220000001c00 */
[----:B-----5:R-:W-:Y:S02]  /*5ad0*/  FFMA R20, R20, R45, R34 ;  /* 0x0000002d14147223 */ /* 0x020fe40000000022 */
[----:B------:R-:W-:-:S05]  /*5ae0*/  FFMA R16, R45, R16, R30 ;  /* 0x000000102d107223 */ /* 0x000fca000000001e */
[----:B------:R-:W5:Y:S01]  /*5af0*/  LDS.U.128 R24, [R2+0x1030] ;  /* 0x0010300002187984 */ /* 0x000f620000001c00 */
[----:B------:R-:W-:-:S07]  /*5b00*/  FFMA R20, R44, R21, R20 ;  /* 0x000000152c147223 */ /* 0x000fce0000000014 */
[----:B------:R-:W3:Y:S04]  /*5b10*/  LDS.U R36, [R3.X4+0x340] ;  /* 0x0003400003247984 */ /* 0x000ee80000005800 */
[----:B------:R-:W4:Y:S01]  /*5b20*/  LDS.U R45, [R3.X4+0x380] ;  /* 0x00038000032d7984 */ /* 0x000f220000005800 */
[C---:B------:R-:W-:Y:S02]  /*5b30*/  FFMA R20, R49.reuse, R22, R20 ;  /* 0x0000001631147223 */ /* 0x040fe40000000014 */
[----:B------:R-:W-:Y:S01]  /*5b40*/  FFMA R16, R44, R17, R16 ;  /* 0x000000112c107223 */ /* 0x000fe20000000010 */
[----:B------:R-:W4:Y:S01]  /*5b50*/  LDS.U R34, [R3.X4+0x3c0] ;  /* 0x0003c00003227984 */ /* 0x000f220000005800 */
[----:B------:R-:W-:Y:S02]  /*5b60*/  FFMA R17, R38, R23, R20 ;  /* 0x0000001726117223 */ /* 0x000fe40000000014 */
[----:B------:R-:W-:Y:S01]  /*5b70*/  FFMA R16, R49, R18, R16 ;  /* 0x0000001231107223 */ /* 0x000fe20000000010 */
[----:B------:R-:W-:Y:S01]  /*5b80*/  LDS.U R35, [R3.X4+0x400] ;  /* 0x0004000003237984 */ /* 0x000fe20000005800 */
[----:B------:R-:W-:-:S03]  /*5b90*/  FFMA R12, R12, R47, R17 ;  /* 0x0000002f0c0c7223 */ /* 0x000fc60000000011 */
[----:B------:R-:W5:Y:S01]  /*5ba0*/  LDS.U.128 R28, [R2+0x840] ;  /* 0x00084000021c7984 */ /* 0x000f620000001c00 */
[----:B------:R-:W-:Y:S02]  /*5bb0*/  FFMA R16, R38, R19, R16 ;  /* 0x0000001326107223 */ /* 0x000fe40000000010 */
[----:B0-----:R-:W-:-:S05]  /*5bc0*/  FFMA R12, R46, R13, R12 ;  /* 0x0000000d2e0c7223 */ /* 0x001fca000000000c */
[----:B------:R-:W0:Y:S01]  /*5bd0*/  LDS.U.128 R20, [R2+0x1040] ;  /* 0x0010400002147984 */ /* 0x000e220000001c00 */
[----:B-1----:R-:W-:Y:S02]  /*5be0*/  FFMA R4, R47, R4, R16 ;  /* 0x000000042f047223 */ /* 0x002fe40000000010 */
[----:B--2---:R-:W-:-:S05]  /*5bf0*/  FFMA R12, R51, R14, R12 ;  /* 0x0000000e330c7223 */ /* 0x004fca000000000c */
[----:B------:R-:W1:Y:S04]  /*5c00*/  LDS.U R44, [R3.X4+0x440] ;  /* 0x00044000032c7984 */ /* 0x000e680000005800 */
[----:B------:R-:W2:Y:S01]  /*5c10*/  LDS.U R49, [R3.X4+0x480] ;  /* 0x0004800003317984 */ /* 0x000ea20000005800 */
[----:B------:R-:W-:-:S03]  /*5c20*/  FFMA R4, R46, R5, R4 ;  /* 0x000000052e047223 */ /* 0x000fc60000000004 */
[----:B------:R-:W0:Y:S01]  /*5c30*/  LDS.U R38, [R3.X4+0x4c0] ;  /* 0x0004c00003267984 */ /* 0x000e220000005800 */
[C---:B---3--:R-:W-:Y:S02]  /*5c40*/  FFMA R5, R32.reuse, R15, R12 ;  /* 0x0000000f20057223 */ /* 0x048fe4000000000c */
[----:B------:R-:W-:Y:S01]  /*5c50*/  FFMA R4, R51, R6, R4 ;  /* 0x0000000633047223 */ /* 0x000fe20000000004 */
[----:B------:R-:W-:Y:S04]  /*5c60*/  LDS.U R47, [R3.X4+0x500] ;  /* 0x00050000032f7984 */ /* 0x000fe80000005800 */
[----:B------:R-:W3:Y:S01]  /*5c70*/  LDS.U.128 R12, [R2+0x1050] ;  /* 0x00105000020c7984 */ /* 0x000ee20000001c00 */
[----:B------:R-:W-:Y:S02]  /*5c80*/  FFMA R4, R32, R7, R4 ;  /* 0x0000000720047223 */ /* 0x000fe40000000004 */
[----:B----4-:R-:W-:-:S05]  /*5c90*/  FFMA R5, R8, R33, R5 ;  /* 0x0000002108057223 */ /* 0x010fca0000000005 */
[----:B------:R-:W4:Y:S01]  /*5ca0*/  LDS.U.128 R16, [R2+0x850] ;  /* 0x0008500002107984 */ /* 0x000f220000001c00 */
[----:B-----5:R-:W-:Y:S02]  /*5cb0*/  FFMA R4, R33, R24, R4 ;  /* 0x0000001821047223 */ /* 0x020fe40000000004 */
[----:B------:R-:W-:-:S05]  /*5cc0*/  FFMA R5, R36, R9, R5 ;  /* 0x0000000924057223 */ /* 0x000fca0000000005 */
[----:B------:R-:W5:Y:S01]  /*5cd0*/  LDS.U R46, [R3.X4+0x540] ;  /* 0x00054000032e7984 */ /* 0x000f620000005800 */
[----:B------:R-:W-:Y:S02]  /*5ce0*/  FFMA R4, R36, R25, R4 ;  /* 0x0000001924047223 */ /* 0x000fe40000000004 */
[C---:B------:R-:W-:Y:S01]  /*5cf0*/  FFMA R5, R45.reuse, R10, R5 ;  /* 0x0000000a2d057223 */ /* 0x040fe20000000005 */
[----:B------:R-:W3:Y:S01]  /*5d00*/  LDS.U R51, [R3.X4+0x580] ;  /* 0x0005800003337984 */ /* 0x000ee20000005800 */
[----:B------:R-:W-:-:S03]  /*5d10*/  FFMA R26, R45, R26, R4 ;  /* 0x0000001a2d1a7223 */ /* 0x000fc60000000004 */
[----:B------:R-:W3:Y:S01]  /*5d20*/  LDS.U R36, [R3.X4+0x5c0] ;  /* 0x0005c00003247984 */ /* 0x000ee20000005800 */
[C---:B------:R-:W-:Y:S02]  /*5d30*/  FFMA R24, R34.reuse, R11, R5 ;  /* 0x0000000b22187223 */ /* 0x040fe40000000005 */
[----:B------:R-:W-:Y:S01]  /*5d40*/  FFMA R26, R34, R27, R26 ;  /* 0x0000001b221a7223 */ /* 0x000fe2000000001a */
[----:B------:R-:W-:Y:S04]  /*5d50*/  LDS.U R45, [R3.X4+0x600] ;  /* 0x00060000032d7984 */ /* 0x000fe80000005800 */
[----:B------:R-:W4:Y:S01]  /*5d60*/  LDS.U.128 R8, [R2+0x860] ;  /* 0x0008600002087984 */ /* 0x000f220000001c00 */
[----:B------:R-:W-:Y:S02]  /*5d70*/  FFMA R24, R28, R35, R24 ;  /* 0x000000231c187223 */ /* 0x000fe40000000018 */
[----:B0-----:R-:W-:-:S05]  /*5d80*/  FFMA R20, R35, R20, R26 ;  /* 0x0000001423147223 */ /* 0x001fca000000001a */
[----:B------:R-:W0:Y:S01]  /*5d90*/  LDS.U.128 R4, [R2+0x1060] ;  /* 0x0010600002047984 */ /* 0x000e220000001c00 */
[C---:B-1----:R-:W-:Y:S02]  /*5da0*/  FFMA R24, R44.reuse, R29, R24 ;  /* 0x0000001d2c187223 */ /* 0x042fe40000000018 */
[----:B------:R-:W-:-:S05]  /*5db0*/  FFMA R21, R44, R21, R20 ;  /* 0x000000152c157223 */ /* 0x000fca0000000014 */
[----:B------:R-:W1:Y:S04]  /*5dc0*/  LDS.U R48, [R3.X4+0x640] ;  /* 0x0006400003307984 */ /* 0x000e680000005800 */
[----:B------:R-:W0:Y:S01]  /*5dd0*/  LDS.U R53, [R3.X4+0x680] ;  /* 0x0006800003357984 */ /* 0x000e220000005800 */
[----:B--2---:R-:W-:-:S03]  /*5de0*/  FFMA R22, R49, R22, R21 ;  /* 0x0000001631167223 */ /* 0x004fc60000000015 */
[----:B------:R-:W2:Y:S01]  /*5df0*/  LDS.U R20, [R3.X4+0x6c0] ;  /* 0x0006c00003147984 */ /* 0x000ea20000005800 */
[----:B------:R-:W-:Y:S02]  /*5e00*/  FFMA R30, R49, R30, R24 ;  /* 0x0000001e311e7223 */ /* 0x000fe40000000018 */
[C---:B------:R-:W-:Y:S01]  /*5e10*/  FFMA R23, R38.reuse, R23, R22 ;  /* 0x0000001726177223 */ /* 0x040fe20000000016 */
[----:B------:R-:W-:Y:S04]  /*5e20*/  LDS.U R21, [R3.X4+0x700] ;  /* 0x0007000003157984 */ /* 0x000fe80000005800 */
[----:B------:R-:W2:Y:S01]  /*5e30*/  LDS.U.128 R24, [R2+0x870] ;  /* 0x0008700002187984 */ /* 0x000ea20000001c00 */
[----:B------:R-:W-:Y:S02]  /*5e40*/  FFMA R30, R38, R31, R30 ;  /* 0x0000001f261e7223 */ /* 0x000fe4000000001e */
[----:B---3--:R-:W-:-:S05]  /*5e50*/  FFMA R12, R47, R12, R23 ;  /* 0x0000000c2f0c7223 */ /* 0x008fca0000000017 */
[----:B------:R-:W3:Y:S01]  /*5e60*/  LDS.U.128 R32, [R2+0x1070] ;  /* 0x0010700002207984 */ /* 0x000ee20000001c00 */
[----:B----4-:R-:W-:-:S07]  /*5e70*/  FFMA R16, R16, R47, R30 ;  /* 0x0000002f10107223 */ /* 0x010fce000000001e */
[----:B------:R-:W4:Y:S01]  /*5e80*/  LDS.U R22, [R3.X4+0x740] ;  /* 0x0007400003167984 */ /* 0x000f220000005800 */
[----:B-----5:R-:W-:-:S03]  /*5e90*/  FFMA R13, R46, R13, R12 ;  /* 0x0000000d2e0d7223 */ /* 0x020fc6000000000c */
[----:B------:R-:W5:Y:S01]  /*5ea0*/  LDS.U R23, [R3.X4+0x780] ;  /* 0x0007800003177984 */ /* 0x000f620000005800 */
[----:B------:R-:W-:-:S03]  /*5eb0*/  FFMA R16, R46, R17, R16 ;  /* 0x000000112e107223 */ /* 0x000fc60000000010 */
[----:B------:R0:W5:Y:S01]  /*5ec0*/  LDS.U R12, [R3.X4+0x7c0] ;  /* 0x0007c000030c7984 */ /* 0x0001620000005800 */
[C---:B------:R-:W-:Y:S02]  /*5ed0*/  FFMA R16, R51.reuse, R18, R16 ;  /* 0x0000001233107223 */ /* 0x040fe40000000010 */
[----:B------:R-:W-:Y:S02]  /*5ee0*/  FFMA R13, R51, R14, R13 ;  /* 0x0000000e330d7223 */ /* 0x000fe4000000000d */
[C---:B------:R-:W-:Y:S02]  /*5ef0*/  FFMA R16, R36.reuse, R19, R16 ;  /* 0x0000001324107223 */ /* 0x040fe40000000010 */
[----:B------:R-:W-:Y:S02]  /*5f00*/  FFMA R13, R36, R15, R13 ;  /* 0x0000000f240d7223 */ /* 0x000fe4000000000d */
[----:B------:R-:W-:Y:S02]  /*5f10*/  FFMA R8, R8, R45, R16 ;  /* 0x0000002d08087223 */ /* 0x000fe40000000010 */
[----:B0-----:R-:W-:-:S02]  /*5f20*/  FFMA R4, R45, R4, R13 ;  /* 0x000000042d047223 */ /* 0x001fc4000000000d */
[C---:B-1----:R-:W-:Y:S02]  /*5f30*/  FFMA R8, R48.reuse, R9, R8 ;  /* 0x0000000930087223 */ /* 0x042fe40000000008 */
[----:B------:R-:W-:Y:S02]  /*5f40*/  FFMA R4, R48, R5, R4 ;  /* 0x0000000530047223 */ /* 0x000fe40000000004 */
[C---:B------:R-:W-:Y:S02]  /*5f50*/  FFMA R8, R53.reuse, R10, R8 ;  /* 0x0000000a35087223 */ /* 0x040fe40000000008 */
[----:B------:R-:W-:Y:S02]  /*5f60*/  FFMA R4, R53, R6, R4 ;  /* 0x0000000635047223 */ /* 0x000fe40000000004 */
[C---:B--2---:R-:W-:Y:S02]  /*5f70*/  FFMA R8, R20.reuse, R11, R8 ;  /* 0x0000000b14087223 */ /* 0x044fe40000000008 */
[----:B------:R-:W-:-:S02]  /*5f80*/  FFMA R4, R20, R7, R4 ;  /* 0x0000000714047223 */ /* 0x000fc40000000004 */
[----:B------:R-:W-:Y:S02]  /*5f90*/  FFMA R8, R24, R21, R8 ;  /* 0x0000001518087223 */ /* 0x000fe40000000008 */
[----:B---3--:R-:W-:Y:S01]  /*5fa0*/  FFMA R4, R21, R32, R4 ;  /* 0x0000002015047223 */ /* 0x008fe20000000004 */
[----:B------:R-:W-:Y:S02]  /*5fb0*/  MOV R2, c[0x0][0x170] ;  /* 0x00005c0000027a02 */ /* 0x000fe40000000f00 */
[----:B------:R-:W-:Y:S01]  /*5fc0*/  MOV R3, c[0x0][0x174] ;  /* 0x00005d0000037a02 */ /* 0x000fe20000000f00 */
[C---:B----4-:R-:W-:Y:S02]  /*5fd0*/  FFMA R8, R22.reuse, R25, R8 ;  /* 0x0000001916087223 */ /* 0x050fe40000000008 */
[----:B------:R-:W-:Y:S02]  /*5fe0*/  FFMA R4, R22, R33, R4 ;  /* 0x0000002116047223 */ /* 0x000fe40000000004 */
[----:B-----5:R-:W-:-:S02]  /*5ff0*/  FFMA R8, R23, R26, R8 ;  /* 0x0000001a17087223 */ /* 0x020fc40000000008 */
[----:B------:R-:W-:Y:S02]  /*6000*/  FFMA R4, R23, R34, R4 ;  /* 0x0000002217047223 */ /* 0x000fe40000000004 */
[----:B------:R-:W-:-:S04]  /*6010*/  IMAD.WIDE R2, R37, 0x4, R2 ;  /* 0x0000000425027825 */ /* 0x000fc800078e0202 */
[C---:B------:R-:W-:Y:S02]  /*6020*/  FFMA R27, R12.reuse, R27, R8 ;  /* 0x0000001b0c1b7223 */ /* 0x040fe40000000008 */
[----:B------:R-:W-:-:S06]  /*6030*/  FFMA R35, R12, R35, R4 ;  /* 0x000000230c237223 */ /* 0x000fcc0000000004 */
[----:B------:R-:W-:Y:S04]  /*6040*/  STG.E.SYS [R2], R27 ;  /* 0x0000001b02007386 */ /* 0x000fe8000010e900 */
[----:B------:R0:W-:Y:S02]  /*6050*/  STG.E.SYS [R2+0x4000], R35 ;  /* 0x0040002302007386 */ /* 0x0001e4000010e900 */
[----:B0-----:R-:W-:Y:S02]  /*6060*/  MOV R2, R0 ;  /* 0x0000000000027202 */ /* 0x001fe40000000f00 */
[----:B------:R-:W-:-:S06]  /*6070*/  MOV R3, 0x0 ;  /* 0x0000000000037802 */ /* 0x000fcc0000000f00 */
[----:B------:R-:W-:Y:S05]  /*6080*/  RET.REL.NODEC R2 `(conv_test) ;  /* 0xffff9f7002007950 */ /* 0x000fea0003c3ffff */
.L_x_1:
[----:B------:R-:W-:-:S00]  /*6090*/  BRA `(.L_x_1) ;  /* 0xfffffff000007947 */ /* 0x000fc0000383ffff */
[----:B------:R-:W-:-:S00]  /*60a0*/  NOP ;  /* 0x0000000000007918 */ /* 0x000fc00000000000 */
[----:B------:R-:W-:-:S00]  /*60b0*/  NOP ;  /* 0x0000000000007918 */ /* 0x000fc00000000000 */
[----:B------:R-:W-:-:S00]  /*60c0*/  NOP ;  /* 0x0000000000007918 */ /* 0x000fc00000000000 */
[----:B------:R-:W-:-:S00]  /*60d0*/  NOP ;  /* 0x0000000000007918 */ /* 0x000fc00000000000 */
[----:B------:R-:W-:-:S00]  /*60e0*/  NOP ;  /* 0x0000000000007918 */ /* 0x000fc00000000000 */
[----:B------:R-:W-:-:S00]  /*60f0*/  NOP ;  /* 0x0000000000007918 */ /* 0x000fc00000000000 */
.L_x_2:


//--------------------- .nv.shared.conv_test      --------------------------
	.section	.nv.shared.conv_test,"aw",@nobits
.nv.shared.conv_test:
	.zero		6144
